//
// Generated by NVIDIA NVVM Compiler
//
// Compiler Build ID: CL-36424714
// Cuda compilation tools, release 13.0, V13.0.88
// Based on NVVM 20.0.0
//

.version 9.0
.target sm_100
.address_size 64

	// .globl	_Z20KernelMetropolisEvenPiP17curandStateXORWOWfi
.global .align 4 .b8 precalc_xorwow_matrix[102400];
.global .align 4 .b8 precalc_xorwow_offset_matrix[102400];
.global .align 4 .b8 mrg32k3aM1[2304];
.global .align 4 .b8 mrg32k3aM2[2304];
.global .align 4 .b8 mrg32k3aM1SubSeq[2016];
.global .align 4 .b8 mrg32k3aM2SubSeq[2016];
.global .align 4 .b8 mrg32k3aM1Seq[2304];
.global .align 4 .b8 mrg32k3aM2Seq[2304];
.const .align 8 .b8 __cr_lgamma_table[72];

.visible .entry _Z20KernelMetropolisEvenPiP17curandStateXORWOWfi(
	.param .u64 .ptr .align 1 _Z20KernelMetropolisEvenPiP17curandStateXORWOWfi_param_0,
	.param .u64 .ptr .align 1 _Z20KernelMetropolisEvenPiP17curandStateXORWOWfi_param_1,
	.param .f32 _Z20KernelMetropolisEvenPiP17curandStateXORWOWfi_param_2,
	.param .u32 _Z20KernelMetropolisEvenPiP17curandStateXORWOWfi_param_3
)
{
	.reg .pred 	%p<33>;
	.reg .b32 	%r<548>;
	.reg .b32 	%f<29>;
	.reg .b64 	%rd<35>;

	ld.param.u64 	%rd12, [_Z20KernelMetropolisEvenPiP17curandStateXORWOWfi_param_0];
	ld.param.u64 	%rd13, [_Z20KernelMetropolisEvenPiP17curandStateXORWOWfi_param_1];
	ld.param.f32 	%f9, [_Z20KernelMetropolisEvenPiP17curandStateXORWOWfi_param_2];
	ld.param.u32 	%r219, [_Z20KernelMetropolisEvenPiP17curandStateXORWOWfi_param_3];
	cvta.to.global.u64 	%rd1, %rd12;
	cvta.to.global.u64 	%rd14, %rd13;
	mov.u32 	%r1, %tid.x;
	mov.u32 	%r2, %ctaid.x;
	mov.u32 	%r220, %ntid.x;
	mad.lo.s32 	%r221, %r2, %r220, %r1;
	shl.b32 	%r222, %r219, 1;
	cvt.s64.s32 	%rd34, %r221;
	mul.wide.s32 	%rd15, %r221, 48;
	add.s64 	%rd3, %rd14, %rd15;
	shr.s32 	%r223, %r219, 30;
	xor.b32  	%r224, %r222, -1429050551;
	mul.lo.s32 	%r225, %r224, 1099087573;
	xor.b32  	%r226, %r223, -136515619;
	mul.lo.s32 	%r227, %r226, -1703105765;
	add.s32 	%r228, %r227, %r225;
	add.s32 	%r229, %r228, 6615241;
	add.s32 	%r230, %r225, 123456789;
	st.global.v2.u32 	[%rd3], {%r229, %r230};
	xor.b32  	%r231, %r225, 362436069;
	add.s32 	%r232, %r227, 521288629;
	st.global.v2.u32 	[%rd3+8], {%r231, %r232};
	xor.b32  	%r233, %r227, 88675123;
	add.s32 	%r234, %r225, 5783321;
	st.global.v2.u32 	[%rd3+16], {%r233, %r234};
	setp.eq.s32 	%p1, %r221, 0;
	@%p1 bra 	$L__BB0_42;
	mov.b32 	%r444, 0;
$L__BB0_2:
	and.b64  	%rd5, %rd34, 3;
	setp.eq.s64 	%p2, %rd5, 0;
	@%p2 bra 	$L__BB0_41;
	mul.wide.u32 	%rd16, %r444, 3200;
	mov.u64 	%rd17, precalc_xorwow_matrix;
	add.s64 	%rd6, %rd17, %rd16;
	cvt.u32.u64 	%r4, %rd5;
	mov.b32 	%r445, 0;
$L__BB0_4:
	mov.b32 	%r458, 0;
	mov.u32 	%r459, %r458;
	mov.u32 	%r460, %r458;
	mov.u32 	%r461, %r458;
	mov.u32 	%r462, %r458;
	mov.u32 	%r451, %r458;
$L__BB0_5:
	mul.wide.u32 	%rd18, %r451, 4;
	add.s64 	%rd19, %rd3, %rd18;
	ld.global.u32 	%r12, [%rd19+4];
	shl.b32 	%r13, %r451, 5;
	mov.b32 	%r457, 0;
$L__BB0_6:
	.pragma "nounroll";
	shr.u32 	%r239, %r12, %r457;
	and.b32  	%r240, %r239, 1;
	setp.eq.b32 	%p3, %r240, 1;
	not.pred 	%p4, %p3;
	add.s32 	%r241, %r13, %r457;
	mul.lo.s32 	%r242, %r241, 5;
	mul.wide.u32 	%rd20, %r242, 4;
	add.s64 	%rd7, %rd6, %rd20;
	@%p4 bra 	$L__BB0_8;
	ld.global.u32 	%r243, [%rd7];
	xor.b32  	%r462, %r462, %r243;
	ld.global.u32 	%r244, [%rd7+4];
	xor.b32  	%r461, %r461, %r244;
	ld.global.u32 	%r245, [%rd7+8];
	xor.b32  	%r460, %r460, %r245;
	ld.global.u32 	%r246, [%rd7+12];
	xor.b32  	%r459, %r459, %r246;
	ld.global.u32 	%r247, [%rd7+16];
	xor.b32  	%r458, %r458, %r247;
$L__BB0_8:
	and.b32  	%r249, %r239, 2;
	setp.eq.s32 	%p5, %r249, 0;
	@%p5 bra 	$L__BB0_10;
	ld.global.u32 	%r250, [%rd7+20];
	xor.b32  	%r462, %r462, %r250;
	ld.global.u32 	%r251, [%rd7+24];
	xor.b32  	%r461, %r461, %r251;
	ld.global.u32 	%r252, [%rd7+28];
	xor.b32  	%r460, %r460, %r252;
	ld.global.u32 	%r253, [%rd7+32];
	xor.b32  	%r459, %r459, %r253;
	ld.global.u32 	%r254, [%rd7+36];
	xor.b32  	%r458, %r458, %r254;
$L__BB0_10:
	and.b32  	%r256, %r239, 4;
	setp.eq.s32 	%p6, %r256, 0;
	@%p6 bra 	$L__BB0_12;
	ld.global.u32 	%r257, [%rd7+40];
	xor.b32  	%r462, %r462, %r257;
	ld.global.u32 	%r258, [%rd7+44];
	xor.b32  	%r461, %r461, %r258;
	ld.global.u32 	%r259, [%rd7+48];
	xor.b32  	%r460, %r460, %r259;
	ld.global.u32 	%r260, [%rd7+52];
	xor.b32  	%r459, %r459, %r260;
	ld.global.u32 	%r261, [%rd7+56];
	xor.b32  	%r458, %r458, %r261;
$L__BB0_12:
	and.b32  	%r263, %r239, 8;
	setp.eq.s32 	%p7, %r263, 0;
	@%p7 bra 	$L__BB0_14;
	ld.global.u32 	%r264, [%rd7+60];
	xor.b32  	%r462, %r462, %r264;
	ld.global.u32 	%r265, [%rd7+64];
	xor.b32  	%r461, %r461, %r265;
	ld.global.u32 	%r266, [%rd7+68];
	xor.b32  	%r460, %r460, %r266;
	ld.global.u32 	%r267, [%rd7+72];
	xor.b32  	%r459, %r459, %r267;
	ld.global.u32 	%r268, [%rd7+76];
	xor.b32  	%r458, %r458, %r268;
$L__BB0_14:
	and.b32  	%r270, %r239, 16;
	setp.eq.s32 	%p8, %r270, 0;
	@%p8 bra 	$L__BB0_16;
	ld.global.u32 	%r271, [%rd7+80];
	xor.b32  	%r462, %r462, %r271;
	ld.global.u32 	%r272, [%rd7+84];
	xor.b32  	%r461, %r461, %r272;
	ld.global.u32 	%r273, [%rd7+88];
	xor.b32  	%r460, %r460, %r273;
	ld.global.u32 	%r274, [%rd7+92];
	xor.b32  	%r459, %r459, %r274;
	ld.global.u32 	%r275, [%rd7+96];
	xor.b32  	%r458, %r458, %r275;
$L__BB0_16:
	and.b32  	%r277, %r239, 32;
	setp.eq.s32 	%p9, %r277, 0;
	@%p9 bra 	$L__BB0_18;
	ld.global.u32 	%r278, [%rd7+100];
	xor.b32  	%r462, %r462, %r278;
	ld.global.u32 	%r279, [%rd7+104];
	xor.b32  	%r461, %r461, %r279;
	ld.global.u32 	%r280, [%rd7+108];
	xor.b32  	%r460, %r460, %r280;
	ld.global.u32 	%r281, [%rd7+112];
	xor.b32  	%r459, %r459, %r281;
	ld.global.u32 	%r282, [%rd7+116];
	xor.b32  	%r458, %r458, %r282;
$L__BB0_18:
	and.b32  	%r284, %r239, 64;
	setp.eq.s32 	%p10, %r284, 0;
	@%p10 bra 	$L__BB0_20;
	ld.global.u32 	%r285, [%rd7+120];
	xor.b32  	%r462, %r462, %r285;
	ld.global.u32 	%r286, [%rd7+124];
	xor.b32  	%r461, %r461, %r286;
	ld.global.u32 	%r287, [%rd7+128];
	xor.b32  	%r460, %r460, %r287;
	ld.global.u32 	%r288, [%rd7+132];
	xor.b32  	%r459, %r459, %r288;
	ld.global.u32 	%r289, [%rd7+136];
	xor.b32  	%r458, %r458, %r289;
$L__BB0_20:
	and.b32  	%r291, %r239, 128;
	setp.eq.s32 	%p11, %r291, 0;
	@%p11 bra 	$L__BB0_22;
	ld.global.u32 	%r292, [%rd7+140];
	xor.b32  	%r462, %r462, %r292;
	ld.global.u32 	%r293, [%rd7+144];
	xor.b32  	%r461, %r461, %r293;
	ld.global.u32 	%r294, [%rd7+148];
	xor.b32  	%r460, %r460, %r294;
	ld.global.u32 	%r295, [%rd7+152];
	xor.b32  	%r459, %r459, %r295;
	ld.global.u32 	%r296, [%rd7+156];
	xor.b32  	%r458, %r458, %r296;
$L__BB0_22:
	and.b32  	%r298, %r239, 256;
	setp.eq.s32 	%p12, %r298, 0;
	@%p12 bra 	$L__BB0_24;
	ld.global.u32 	%r299, [%rd7+160];
	xor.b32  	%r462, %r462, %r299;
	ld.global.u32 	%r300, [%rd7+164];
	xor.b32  	%r461, %r461, %r300;
	ld.global.u32 	%r301, [%rd7+168];
	xor.b32  	%r460, %r460, %r301;
	ld.global.u32 	%r302, [%rd7+172];
	xor.b32  	%r459, %r459, %r302;
	ld.global.u32 	%r303, [%rd7+176];
	xor.b32  	%r458, %r458, %r303;
$L__BB0_24:
	and.b32  	%r305, %r239, 512;
	setp.eq.s32 	%p13, %r305, 0;
	@%p13 bra 	$L__BB0_26;
	ld.global.u32 	%r306, [%rd7+180];
	xor.b32  	%r462, %r462, %r306;
	ld.global.u32 	%r307, [%rd7+184];
	xor.b32  	%r461, %r461, %r307;
	ld.global.u32 	%r308, [%rd7+188];
	xor.b32  	%r460, %r460, %r308;
	ld.global.u32 	%r309, [%rd7+192];
	xor.b32  	%r459, %r459, %r309;
	ld.global.u32 	%r310, [%rd7+196];
	xor.b32  	%r458, %r458, %r310;
$L__BB0_26:
	and.b32  	%r312, %r239, 1024;
	setp.eq.s32 	%p14, %r312, 0;
	@%p14 bra 	$L__BB0_28;
	ld.global.u32 	%r313, [%rd7+200];
	xor.b32  	%r462, %r462, %r313;
	ld.global.u32 	%r314, [%rd7+204];
	xor.b32  	%r461, %r461, %r314;
	ld.global.u32 	%r315, [%rd7+208];
	xor.b32  	%r460, %r460, %r315;
	ld.global.u32 	%r316, [%rd7+212];
	xor.b32  	%r459, %r459, %r316;
	ld.global.u32 	%r317, [%rd7+216];
	xor.b32  	%r458, %r458, %r317;
$L__BB0_28:
	and.b32  	%r319, %r239, 2048;
	setp.eq.s32 	%p15, %r319, 0;
	@%p15 bra 	$L__BB0_30;
	ld.global.u32 	%r320, [%rd7+220];
	xor.b32  	%r462, %r462, %r320;
	ld.global.u32 	%r321, [%rd7+224];
	xor.b32  	%r461, %r461, %r321;
	ld.global.u32 	%r322, [%rd7+228];
	xor.b32  	%r460, %r460, %r322;
	ld.global.u32 	%r323, [%rd7+232];
	xor.b32  	%r459, %r459, %r323;
	ld.global.u32 	%r324, [%rd7+236];
	xor.b32  	%r458, %r458, %r324;
$L__BB0_30:
	and.b32  	%r326, %r239, 4096;
	setp.eq.s32 	%p16, %r326, 0;
	@%p16 bra 	$L__BB0_32;
	ld.global.u32 	%r327, [%rd7+240];
	xor.b32  	%r462, %r462, %r327;
	ld.global.u32 	%r328, [%rd7+244];
	xor.b32  	%r461, %r461, %r328;
	ld.global.u32 	%r329, [%rd7+248];
	xor.b32  	%r460, %r460, %r329;
	ld.global.u32 	%r330, [%rd7+252];
	xor.b32  	%r459, %r459, %r330;
	ld.global.u32 	%r331, [%rd7+256];
	xor.b32  	%r458, %r458, %r331;
$L__BB0_32:
	and.b32  	%r333, %r239, 8192;
	setp.eq.s32 	%p17, %r333, 0;
	@%p17 bra 	$L__BB0_34;
	ld.global.u32 	%r334, [%rd7+260];
	xor.b32  	%r462, %r462, %r334;
	ld.global.u32 	%r335, [%rd7+264];
	xor.b32  	%r461, %r461, %r335;
	ld.global.u32 	%r336, [%rd7+268];
	xor.b32  	%r460, %r460, %r336;
	ld.global.u32 	%r337, [%rd7+272];
	xor.b32  	%r459, %r459, %r337;
	ld.global.u32 	%r338, [%rd7+276];
	xor.b32  	%r458, %r458, %r338;
$L__BB0_34:
	and.b32  	%r340, %r239, 16384;
	setp.eq.s32 	%p18, %r340, 0;
	@%p18 bra 	$L__BB0_36;
	ld.global.u32 	%r341, [%rd7+280];
	xor.b32  	%r462, %r462, %r341;
	ld.global.u32 	%r342, [%rd7+284];
	xor.b32  	%r461, %r461, %r342;
	ld.global.u32 	%r343, [%rd7+288];
	xor.b32  	%r460, %r460, %r343;
	ld.global.u32 	%r344, [%rd7+292];
	xor.b32  	%r459, %r459, %r344;
	ld.global.u32 	%r345, [%rd7+296];
	xor.b32  	%r458, %r458, %r345;
$L__BB0_36:
	and.b32  	%r347, %r239, 32768;
	setp.eq.s32 	%p19, %r347, 0;
	@%p19 bra 	$L__BB0_38;
	ld.global.u32 	%r348, [%rd7+300];
	xor.b32  	%r462, %r462, %r348;
	ld.global.u32 	%r349, [%rd7+304];
	xor.b32  	%r461, %r461, %r349;
	ld.global.u32 	%r350, [%rd7+308];
	xor.b32  	%r460, %r460, %r350;
	ld.global.u32 	%r351, [%rd7+312];
	xor.b32  	%r459, %r459, %r351;
	ld.global.u32 	%r352, [%rd7+316];
	xor.b32  	%r458, %r458, %r352;
$L__BB0_38:
	add.s32 	%r457, %r457, 16;
	setp.ne.s32 	%p20, %r457, 32;
	@%p20 bra 	$L__BB0_6;
	mad.lo.s32 	%r353, %r451, -31, %r13;
	add.s32 	%r451, %r353, 1;
	setp.ne.s32 	%p21, %r451, 5;
	@%p21 bra 	$L__BB0_5;
	st.global.u32 	[%rd3+4], %r462;
	st.global.u32 	[%rd3+8], %r461;
	st.global.u32 	[%rd3+12], %r460;
	st.global.u32 	[%rd3+16], %r459;
	st.global.u32 	[%rd3+20], %r458;
	add.s32 	%r445, %r445, 1;
	setp.lt.u32 	%p22, %r445, %r4;
	@%p22 bra 	$L__BB0_4;
$L__BB0_41:
	shr.u64 	%rd8, %rd34, 2;
	add.s32 	%r444, %r444, 1;
	setp.gt.u64 	%p23, %rd34, 3;
	mov.u64 	%rd34, %rd8;
	@%p23 bra 	$L__BB0_2;
$L__BB0_42:
	mov.b32 	%r354, 0;
	st.global.v2.u32 	[%rd3+24], {%r354, %r354};
	st.global.u32 	[%rd3+32], %r354;
	mov.b64 	%rd21, 0;
	st.global.u64 	[%rd3+40], %rd21;
	shl.b32 	%r355, %r2, 2;
	and.b32  	%r356, %r355, 67108848;
	shl.b32 	%r357, %r2, 4;
	and.b32  	%r358, %r357, -64;
	add.s32 	%r359, %r356, %r1;
	mul.f32 	%f10, %f9, 0fC0000000;
	fma.rn.f32 	%f11, %f10, 0f3BBB989D, 0f3F000000;
	cvt.sat.f32.f32 	%f12, %f11;
	mov.f32 	%f13, 0f4B400001;
	mov.f32 	%f14, 0f437C0000;
	fma.rm.f32 	%f15, %f12, %f14, %f13;
	add.f32 	%f16, %f15, 0fCB40007F;
	neg.f32 	%f17, %f16;
	fma.rn.f32 	%f18, %f10, 0f3FB8AA3B, %f17;
	fma.rn.f32 	%f1, %f10, 0f32A57060, %f18;
	mov.b32 	%r360, %f15;
	shl.b32 	%r361, %r360, 23;
	mov.b32 	%f2, %r361;
	and.b32  	%r362, %r1, 1;
	shl.b32 	%r184, %r359, 6;
	add.s32 	%r363, %r184, 64;
	and.b32  	%r364, %r363, 4032;
	add.s32 	%r365, %r184, 4032;
	and.b32  	%r366, %r365, 4032;
	or.b32  	%r367, %r357, %r362;
	sub.s32 	%r368, %r367, %r358;
	add.s32 	%r541, %r368, 63;
	add.s32 	%r369, %r367, %r366;
	sub.s32 	%r540, %r369, %r358;
	add.s32 	%r370, %r367, %r364;
	sub.s32 	%r539, %r370, %r358;
	shr.u32 	%r371, %r2, 2;
	shl.b32 	%r372, %r1, 6;
	mad.lo.s32 	%r373, %r371, 960, %r372;
	add.s32 	%r538, %r367, %r373;
	add.s64 	%rd23, %rd1, 8;
$L__BB0_43:
	mul.wide.s32 	%rd22, %r540, 4;
	add.s64 	%rd9, %rd23, %rd22;
	mul.wide.s32 	%rd24, %r539, 4;
	add.s64 	%rd10, %rd23, %rd24;
	mul.wide.s32 	%rd25, %r538, 4;
	add.s64 	%rd11, %rd23, %rd25;
	ld.global.v2.u32 	{%r374, %r375}, [%rd3];
	shr.u32 	%r376, %r375, 2;
	xor.b32  	%r377, %r376, %r375;
	ld.global.v2.u32 	{%r547, %r546}, [%rd3+8];
	ld.global.v2.u32 	{%r545, %r544}, [%rd3+16];
	st.global.v2.u32 	[%rd3+8], {%r546, %r545};
	shl.b32 	%r378, %r544, 4;
	shl.b32 	%r379, %r377, 1;
	xor.b32  	%r380, %r379, %r378;
	xor.b32  	%r381, %r380, %r377;
	xor.b32  	%r543, %r381, %r544;
	st.global.v2.u32 	[%rd3+16], {%r544, %r543};
	add.s32 	%r542, %r374, 362437;
	st.global.v2.u32 	[%rd3], {%r542, %r547};
	add.s32 	%r382, %r543, %r542;
	cvt.rn.f32.u32 	%f20, %r382;
	fma.rn.f32 	%f3, %f20, 0f2F800000, 0f2F000000;
	ld.global.u32 	%r199, [%rd11+-8];
	add.s32 	%r383, %r541, -62;
	shr.s32 	%r384, %r383, 31;
	shr.u32 	%r385, %r384, 26;
	add.s32 	%r386, %r383, %r385;
	and.b32  	%r387, %r386, -64;
	sub.s32 	%r388, %r383, %r387;
	shr.s32 	%r389, %r541, 31;
	shr.u32 	%r390, %r389, 26;
	add.s32 	%r391, %r541, %r390;
	and.b32  	%r392, %r391, -64;
	sub.s32 	%r393, %r541, %r392;
	ld.global.u32 	%r394, [%rd10+-8];
	ld.global.u32 	%r395, [%rd9+-8];
	add.s32 	%r396, %r184, %r388;
	mul.wide.s32 	%rd26, %r396, 4;
	add.s64 	%rd27, %rd1, %rd26;
	ld.global.u32 	%r397, [%rd27];
	add.s32 	%r398, %r184, %r393;
	mul.wide.s32 	%rd28, %r398, 4;
	add.s64 	%rd29, %rd1, %rd28;
	ld.global.u32 	%r399, [%rd29];
	add.s32 	%r400, %r395, %r394;
	add.s32 	%r401, %r400, %r397;
	add.s32 	%r402, %r401, %r399;
	mul.lo.s32 	%r403, %r402, %r199;
	shr.s32 	%r404, %r403, 31;
	setp.lt.s32 	%p24, %r403, 1;
	selp.b32 	%r200, %r404, 1, %p24;
	setp.lt.s32 	%p25, %r200, 0;
	mov.f32 	%f27, 0f3F800000;
	@%p25 bra 	$L__BB0_46;
	setp.eq.s32 	%p26, %r200, 0;
	mov.f32 	%f27, 0f3F000000;
	@%p26 bra 	$L__BB0_46;
	ex2.approx.ftz.f32 	%f22, %f1;
	mul.f32 	%f27, %f22, %f2;
$L__BB0_46:
	setp.leu.f32 	%p27, %f27, %f3;
	@%p27 bra 	$L__BB0_48;
	neg.s32 	%r405, %r199;
	st.global.u32 	[%rd11+-8], %r405;
	ld.global.v2.u32 	{%r542, %r547}, [%rd3];
	ld.global.v2.u32 	{%r546, %r545}, [%rd3+8];
	ld.global.v2.u32 	{%r544, %r543}, [%rd3+16];
$L__BB0_48:
	shr.u32 	%r406, %r547, 2;
	xor.b32  	%r407, %r406, %r547;
	st.global.v2.u32 	[%rd3+8], {%r545, %r544};
	shl.b32 	%r408, %r543, 4;
	shl.b32 	%r409, %r407, 1;
	xor.b32  	%r410, %r409, %r408;
	xor.b32  	%r411, %r410, %r407;
	xor.b32  	%r412, %r411, %r543;
	st.global.v2.u32 	[%rd3+16], {%r543, %r412};
	add.s32 	%r413, %r542, 362437;
	st.global.v2.u32 	[%rd3], {%r413, %r546};
	add.s32 	%r414, %r412, %r413;
	cvt.rn.f32.u32 	%f24, %r414;
	fma.rn.f32 	%f6, %f24, 0f2F800000, 0f2F000000;
	ld.global.u32 	%r213, [%rd11];
	add.s32 	%r415, %r541, -60;
	shr.s32 	%r416, %r415, 31;
	shr.u32 	%r417, %r416, 26;
	add.s32 	%r418, %r415, %r417;
	and.b32  	%r419, %r418, -64;
	sub.s32 	%r420, %r415, %r419;
	add.s32 	%r421, %r541, 2;
	shr.s32 	%r422, %r421, 31;
	shr.u32 	%r423, %r422, 26;
	add.s32 	%r424, %r421, %r423;
	and.b32  	%r425, %r424, -64;
	sub.s32 	%r426, %r421, %r425;
	ld.global.u32 	%r427, [%rd10];
	ld.global.u32 	%r428, [%rd9];
	add.s32 	%r429, %r184, %r420;
	mul.wide.s32 	%rd30, %r429, 4;
	add.s64 	%rd31, %rd1, %rd30;
	ld.global.u32 	%r430, [%rd31];
	add.s32 	%r431, %r184, %r426;
	mul.wide.s32 	%rd32, %r431, 4;
	add.s64 	%rd33, %rd1, %rd32;
	ld.global.u32 	%r432, [%rd33];
	add.s32 	%r433, %r428, %r427;
	add.s32 	%r434, %r433, %r430;
	add.s32 	%r435, %r434, %r432;
	mul.lo.s32 	%r436, %r435, %r213;
	shr.s32 	%r437, %r436, 31;
	setp.lt.s32 	%p28, %r436, 1;
	selp.b32 	%r214, %r437, 1, %p28;
	setp.lt.s32 	%p29, %r214, 0;
	mov.f32 	%f28, 0f3F800000;
	@%p29 bra 	$L__BB0_51;
	setp.eq.s32 	%p30, %r214, 0;
	mov.f32 	%f28, 0f3F000000;
	@%p30 bra 	$L__BB0_51;
	ex2.approx.ftz.f32 	%f26, %f1;
	mul.f32 	%f28, %f26, %f2;
$L__BB0_51:
	setp.leu.f32 	%p31, %f28, %f6;
	@%p31 bra 	$L__BB0_53;
	neg.s32 	%r438, %r213;
	st.global.u32 	[%rd11], %r438;
$L__BB0_53:
	add.s32 	%r215, %r541, 4;
	add.s32 	%r439, %r541, -63;
	add.s32 	%r540, %r540, 4;
	add.s32 	%r539, %r539, 4;
	add.s32 	%r538, %r538, 4;
	mov.u32 	%r440, %ctaid.x;
	shl.b32 	%r441, %r440, 4;
	and.b32  	%r442, %r441, 48;
	or.b32  	%r443, %r442, 12;
	setp.lt.s32 	%p32, %r439, %r443;
	mov.u32 	%r541, %r215;
	@%p32 bra 	$L__BB0_43;
	ret;

}
	// .globl	_Z19KernelMetropolisOddPiP17curandStateXORWOWfi
.visible .entry _Z19KernelMetropolisOddPiP17curandStateXORWOWfi(
	.param .u64 .ptr .align 1 _Z19KernelMetropolisOddPiP17curandStateXORWOWfi_param_0,
	.param .u64 .ptr .align 1 _Z19KernelMetropolisOddPiP17curandStateXORWOWfi_param_1,
	.param .f32 _Z19KernelMetropolisOddPiP17curandStateXORWOWfi_param_2,
	.param .u32 _Z19KernelMetropolisOddPiP17curandStateXORWOWfi_param_3
)
{
	.reg .pred 	%p<40>;
	.reg .b32 	%r<610>;
	.reg .b32 	%f<37>;
	.reg .b64 	%rd<47>;

	ld.param.u64 	%rd14, [_Z19KernelMetropolisOddPiP17curandStateXORWOWfi_param_1];
	ld.param.f32 	%f12, [_Z19KernelMetropolisOddPiP17curandStateXORWOWfi_param_2];
	ld.param.u32 	%r249, [_Z19KernelMetropolisOddPiP17curandStateXORWOWfi_param_3];
	cvta.to.global.u64 	%rd15, %rd14;
	mov.u32 	%r1, %tid.x;
	mov.u32 	%r2, %ctaid.x;
	mov.u32 	%r250, %ntid.x;
	mad.lo.s32 	%r251, %r2, %r250, %r1;
	shl.b32 	%r252, %r249, 1;
	or.b32  	%r253, %r252, 1;
	cvt.s64.s32 	%rd46, %r251;
	mul.wide.s32 	%rd16, %r251, 48;
	add.s64 	%rd2, %rd15, %rd16;
	xor.b32  	%r254, %r253, -1429050551;
	mul.lo.s32 	%r255, %r254, 1099087573;
	setp.gt.s32 	%p1, %r249, -1;
	selp.b32 	%r256, -644748465, -1947113066, %p1;
	add.s32 	%r257, %r256, %r255;
	add.s32 	%r3, %r257, 6615241;
	add.s32 	%r513, %r255, 123456789;
	st.global.v2.u32 	[%rd2], {%r3, %r513};
	xor.b32  	%r512, %r255, 362436069;
	add.s32 	%r511, %r256, 521288629;
	st.global.v2.u32 	[%rd2+8], {%r512, %r511};
	xor.b32  	%r510, %r256, 88675123;
	add.s32 	%r509, %r255, 5783321;
	st.global.v2.u32 	[%rd2+16], {%r510, %r509};
	setp.eq.s32 	%p2, %r251, 0;
	@%p2 bra 	$L__BB1_42;
	mov.b32 	%r495, 0;
	mov.u64 	%rd18, precalc_xorwow_matrix;
$L__BB1_2:
	and.b64  	%rd4, %rd46, 3;
	setp.eq.s64 	%p3, %rd4, 0;
	@%p3 bra 	$L__BB1_41;
	mul.wide.u32 	%rd17, %r495, 3200;
	add.s64 	%rd5, %rd18, %rd17;
	cvt.u32.u64 	%r15, %rd4;
	mov.b32 	%r496, 0;
$L__BB1_4:
	mov.b32 	%r509, 0;
	mov.u32 	%r510, %r509;
	mov.u32 	%r511, %r509;
	mov.u32 	%r512, %r509;
	mov.u32 	%r513, %r509;
	mov.u32 	%r502, %r509;
$L__BB1_5:
	mul.wide.u32 	%rd19, %r502, 4;
	add.s64 	%rd20, %rd2, %rd19;
	ld.global.u32 	%r23, [%rd20+4];
	shl.b32 	%r24, %r502, 5;
	mov.b32 	%r508, 0;
$L__BB1_6:
	.pragma "nounroll";
	shr.u32 	%r262, %r23, %r508;
	and.b32  	%r263, %r262, 1;
	setp.eq.b32 	%p4, %r263, 1;
	not.pred 	%p5, %p4;
	add.s32 	%r264, %r24, %r508;
	mul.lo.s32 	%r265, %r264, 5;
	mul.wide.u32 	%rd21, %r265, 4;
	add.s64 	%rd6, %rd5, %rd21;
	@%p5 bra 	$L__BB1_8;
	ld.global.u32 	%r266, [%rd6];
	xor.b32  	%r513, %r513, %r266;
	ld.global.u32 	%r267, [%rd6+4];
	xor.b32  	%r512, %r512, %r267;
	ld.global.u32 	%r268, [%rd6+8];
	xor.b32  	%r511, %r511, %r268;
	ld.global.u32 	%r269, [%rd6+12];
	xor.b32  	%r510, %r510, %r269;
	ld.global.u32 	%r270, [%rd6+16];
	xor.b32  	%r509, %r509, %r270;
$L__BB1_8:
	and.b32  	%r272, %r262, 2;
	setp.eq.s32 	%p6, %r272, 0;
	@%p6 bra 	$L__BB1_10;
	ld.global.u32 	%r273, [%rd6+20];
	xor.b32  	%r513, %r513, %r273;
	ld.global.u32 	%r274, [%rd6+24];
	xor.b32  	%r512, %r512, %r274;
	ld.global.u32 	%r275, [%rd6+28];
	xor.b32  	%r511, %r511, %r275;
	ld.global.u32 	%r276, [%rd6+32];
	xor.b32  	%r510, %r510, %r276;
	ld.global.u32 	%r277, [%rd6+36];
	xor.b32  	%r509, %r509, %r277;
$L__BB1_10:
	and.b32  	%r279, %r262, 4;
	setp.eq.s32 	%p7, %r279, 0;
	@%p7 bra 	$L__BB1_12;
	ld.global.u32 	%r280, [%rd6+40];
	xor.b32  	%r513, %r513, %r280;
	ld.global.u32 	%r281, [%rd6+44];
	xor.b32  	%r512, %r512, %r281;
	ld.global.u32 	%r282, [%rd6+48];
	xor.b32  	%r511, %r511, %r282;
	ld.global.u32 	%r283, [%rd6+52];
	xor.b32  	%r510, %r510, %r283;
	ld.global.u32 	%r284, [%rd6+56];
	xor.b32  	%r509, %r509, %r284;
$L__BB1_12:
	and.b32  	%r286, %r262, 8;
	setp.eq.s32 	%p8, %r286, 0;
	@%p8 bra 	$L__BB1_14;
	ld.global.u32 	%r287, [%rd6+60];
	xor.b32  	%r513, %r513, %r287;
	ld.global.u32 	%r288, [%rd6+64];
	xor.b32  	%r512, %r512, %r288;
	ld.global.u32 	%r289, [%rd6+68];
	xor.b32  	%r511, %r511, %r289;
	ld.global.u32 	%r290, [%rd6+72];
	xor.b32  	%r510, %r510, %r290;
	ld.global.u32 	%r291, [%rd6+76];
	xor.b32  	%r509, %r509, %r291;
$L__BB1_14:
	and.b32  	%r293, %r262, 16;
	setp.eq.s32 	%p9, %r293, 0;
	@%p9 bra 	$L__BB1_16;
	ld.global.u32 	%r294, [%rd6+80];
	xor.b32  	%r513, %r513, %r294;
	ld.global.u32 	%r295, [%rd6+84];
	xor.b32  	%r512, %r512, %r295;
	ld.global.u32 	%r296, [%rd6+88];
	xor.b32  	%r511, %r511, %r296;
	ld.global.u32 	%r297, [%rd6+92];
	xor.b32  	%r510, %r510, %r297;
	ld.global.u32 	%r298, [%rd6+96];
	xor.b32  	%r509, %r509, %r298;
$L__BB1_16:
	and.b32  	%r300, %r262, 32;
	setp.eq.s32 	%p10, %r300, 0;
	@%p10 bra 	$L__BB1_18;
	ld.global.u32 	%r301, [%rd6+100];
	xor.b32  	%r513, %r513, %r301;
	ld.global.u32 	%r302, [%rd6+104];
	xor.b32  	%r512, %r512, %r302;
	ld.global.u32 	%r303, [%rd6+108];
	xor.b32  	%r511, %r511, %r303;
	ld.global.u32 	%r304, [%rd6+112];
	xor.b32  	%r510, %r510, %r304;
	ld.global.u32 	%r305, [%rd6+116];
	xor.b32  	%r509, %r509, %r305;
$L__BB1_18:
	and.b32  	%r307, %r262, 64;
	setp.eq.s32 	%p11, %r307, 0;
	@%p11 bra 	$L__BB1_20;
	ld.global.u32 	%r308, [%rd6+120];
	xor.b32  	%r513, %r513, %r308;
	ld.global.u32 	%r309, [%rd6+124];
	xor.b32  	%r512, %r512, %r309;
	ld.global.u32 	%r310, [%rd6+128];
	xor.b32  	%r511, %r511, %r310;
	ld.global.u32 	%r311, [%rd6+132];
	xor.b32  	%r510, %r510, %r311;
	ld.global.u32 	%r312, [%rd6+136];
	xor.b32  	%r509, %r509, %r312;
$L__BB1_20:
	and.b32  	%r314, %r262, 128;
	setp.eq.s32 	%p12, %r314, 0;
	@%p12 bra 	$L__BB1_22;
	ld.global.u32 	%r315, [%rd6+140];
	xor.b32  	%r513, %r513, %r315;
	ld.global.u32 	%r316, [%rd6+144];
	xor.b32  	%r512, %r512, %r316;
	ld.global.u32 	%r317, [%rd6+148];
	xor.b32  	%r511, %r511, %r317;
	ld.global.u32 	%r318, [%rd6+152];
	xor.b32  	%r510, %r510, %r318;
	ld.global.u32 	%r319, [%rd6+156];
	xor.b32  	%r509, %r509, %r319;
$L__BB1_22:
	and.b32  	%r321, %r262, 256;
	setp.eq.s32 	%p13, %r321, 0;
	@%p13 bra 	$L__BB1_24;
	ld.global.u32 	%r322, [%rd6+160];
	xor.b32  	%r513, %r513, %r322;
	ld.global.u32 	%r323, [%rd6+164];
	xor.b32  	%r512, %r512, %r323;
	ld.global.u32 	%r324, [%rd6+168];
	xor.b32  	%r511, %r511, %r324;
	ld.global.u32 	%r325, [%rd6+172];
	xor.b32  	%r510, %r510, %r325;
	ld.global.u32 	%r326, [%rd6+176];
	xor.b32  	%r509, %r509, %r326;
$L__BB1_24:
	and.b32  	%r328, %r262, 512;
	setp.eq.s32 	%p14, %r328, 0;
	@%p14 bra 	$L__BB1_26;
	ld.global.u32 	%r329, [%rd6+180];
	xor.b32  	%r513, %r513, %r329;
	ld.global.u32 	%r330, [%rd6+184];
	xor.b32  	%r512, %r512, %r330;
	ld.global.u32 	%r331, [%rd6+188];
	xor.b32  	%r511, %r511, %r331;
	ld.global.u32 	%r332, [%rd6+192];
	xor.b32  	%r510, %r510, %r332;
	ld.global.u32 	%r333, [%rd6+196];
	xor.b32  	%r509, %r509, %r333;
$L__BB1_26:
	and.b32  	%r335, %r262, 1024;
	setp.eq.s32 	%p15, %r335, 0;
	@%p15 bra 	$L__BB1_28;
	ld.global.u32 	%r336, [%rd6+200];
	xor.b32  	%r513, %r513, %r336;
	ld.global.u32 	%r337, [%rd6+204];
	xor.b32  	%r512, %r512, %r337;
	ld.global.u32 	%r338, [%rd6+208];
	xor.b32  	%r511, %r511, %r338;
	ld.global.u32 	%r339, [%rd6+212];
	xor.b32  	%r510, %r510, %r339;
	ld.global.u32 	%r340, [%rd6+216];
	xor.b32  	%r509, %r509, %r340;
$L__BB1_28:
	and.b32  	%r342, %r262, 2048;
	setp.eq.s32 	%p16, %r342, 0;
	@%p16 bra 	$L__BB1_30;
	ld.global.u32 	%r343, [%rd6+220];
	xor.b32  	%r513, %r513, %r343;
	ld.global.u32 	%r344, [%rd6+224];
	xor.b32  	%r512, %r512, %r344;
	ld.global.u32 	%r345, [%rd6+228];
	xor.b32  	%r511, %r511, %r345;
	ld.global.u32 	%r346, [%rd6+232];
	xor.b32  	%r510, %r510, %r346;
	ld.global.u32 	%r347, [%rd6+236];
	xor.b32  	%r509, %r509, %r347;
$L__BB1_30:
	and.b32  	%r349, %r262, 4096;
	setp.eq.s32 	%p17, %r349, 0;
	@%p17 bra 	$L__BB1_32;
	ld.global.u32 	%r350, [%rd6+240];
	xor.b32  	%r513, %r513, %r350;
	ld.global.u32 	%r351, [%rd6+244];
	xor.b32  	%r512, %r512, %r351;
	ld.global.u32 	%r352, [%rd6+248];
	xor.b32  	%r511, %r511, %r352;
	ld.global.u32 	%r353, [%rd6+252];
	xor.b32  	%r510, %r510, %r353;
	ld.global.u32 	%r354, [%rd6+256];
	xor.b32  	%r509, %r509, %r354;
$L__BB1_32:
	and.b32  	%r356, %r262, 8192;
	setp.eq.s32 	%p18, %r356, 0;
	@%p18 bra 	$L__BB1_34;
	ld.global.u32 	%r357, [%rd6+260];
	xor.b32  	%r513, %r513, %r357;
	ld.global.u32 	%r358, [%rd6+264];
	xor.b32  	%r512, %r512, %r358;
	ld.global.u32 	%r359, [%rd6+268];
	xor.b32  	%r511, %r511, %r359;
	ld.global.u32 	%r360, [%rd6+272];
	xor.b32  	%r510, %r510, %r360;
	ld.global.u32 	%r361, [%rd6+276];
	xor.b32  	%r509, %r509, %r361;
$L__BB1_34:
	and.b32  	%r363, %r262, 16384;
	setp.eq.s32 	%p19, %r363, 0;
	@%p19 bra 	$L__BB1_36;
	ld.global.u32 	%r364, [%rd6+280];
	xor.b32  	%r513, %r513, %r364;
	ld.global.u32 	%r365, [%rd6+284];
	xor.b32  	%r512, %r512, %r365;
	ld.global.u32 	%r366, [%rd6+288];
	xor.b32  	%r511, %r511, %r366;
	ld.global.u32 	%r367, [%rd6+292];
	xor.b32  	%r510, %r510, %r367;
	ld.global.u32 	%r368, [%rd6+296];
	xor.b32  	%r509, %r509, %r368;
$L__BB1_36:
	and.b32  	%r370, %r262, 32768;
	setp.eq.s32 	%p20, %r370, 0;
	@%p20 bra 	$L__BB1_38;
	ld.global.u32 	%r371, [%rd6+300];
	xor.b32  	%r513, %r513, %r371;
	ld.global.u32 	%r372, [%rd6+304];
	xor.b32  	%r512, %r512, %r372;
	ld.global.u32 	%r373, [%rd6+308];
	xor.b32  	%r511, %r511, %r373;
	ld.global.u32 	%r374, [%rd6+312];
	xor.b32  	%r510, %r510, %r374;
	ld.global.u32 	%r375, [%rd6+316];
	xor.b32  	%r509, %r509, %r375;
$L__BB1_38:
	add.s32 	%r508, %r508, 16;
	setp.ne.s32 	%p21, %r508, 32;
	@%p21 bra 	$L__BB1_6;
	mad.lo.s32 	%r376, %r502, -31, %r24;
	add.s32 	%r502, %r376, 1;
	setp.ne.s32 	%p22, %r502, 5;
	@%p22 bra 	$L__BB1_5;
	st.global.u32 	[%rd2+4], %r513;
	st.global.u32 	[%rd2+8], %r512;
	st.global.u32 	[%rd2+12], %r511;
	st.global.u32 	[%rd2+16], %r510;
	st.global.u32 	[%rd2+20], %r509;
	add.s32 	%r496, %r496, 1;
	setp.lt.u32 	%p23, %r496, %r15;
	@%p23 bra 	$L__BB1_4;
$L__BB1_41:
	shr.u64 	%rd7, %rd46, 2;
	add.s32 	%r495, %r495, 1;
	setp.gt.u64 	%p24, %rd46, 3;
	mov.u64 	%rd46, %rd7;
	@%p24 bra 	$L__BB1_2;
$L__BB1_42:
	mov.b32 	%r377, 0;
	st.global.v2.u32 	[%rd2+24], {%r377, %r377};
	st.global.u32 	[%rd2+32], %r377;
	mov.b64 	%rd22, 0;
	st.global.u64 	[%rd2+40], %rd22;
	shl.b32 	%r378, %r2, 2;
	and.b32  	%r379, %r378, 67108848;
	shl.b32 	%r380, %r2, 4;
	and.b32  	%r381, %r380, 48;
	add.s32 	%r382, %r379, %r1;
	not.b32 	%r383, %r1;
	mul.f32 	%f13, %f12, 0fC0000000;
	fma.rn.f32 	%f14, %f13, 0f3BBB989D, 0f3F000000;
	cvt.sat.f32.f32 	%f15, %f14;
	mov.f32 	%f16, 0f4B400001;
	mov.f32 	%f17, 0f437C0000;
	fma.rm.f32 	%f18, %f15, %f17, %f16;
	add.f32 	%f19, %f18, 0fCB40007F;
	neg.f32 	%f20, %f19;
	fma.rn.f32 	%f21, %f13, 0f3FB8AA3B, %f20;
	fma.rn.f32 	%f1, %f13, 0f32A57060, %f21;
	mov.b32 	%r384, %f18;
	shl.b32 	%r385, %r384, 23;
	mov.b32 	%f2, %r385;
	or.b32  	%r205, %r381, 14;
	and.b32  	%r386, %r383, 1;
	or.b32  	%r599, %r386, %r381;
	shl.b32 	%r207, %r382, 6;
	add.s32 	%r387, %r207, 64;
	and.b32  	%r208, %r387, 4032;
	add.s32 	%r388, %r207, 4032;
	and.b32  	%r209, %r388, 4032;
	max.s32 	%r389, %r599, %r205;
	sub.s32 	%r390, %r389, %r599;
	add.s32 	%r210, %r390, 1;
	and.b32  	%r391, %r210, 2;
	setp.ne.s32 	%p25, %r391, 0;
	@%p25 bra 	$L__BB1_49;
	ld.param.u64 	%rd44, [_Z19KernelMetropolisOddPiP17curandStateXORWOWfi_param_0];
	shr.u32 	%r392, %r513, 2;
	xor.b32  	%r393, %r392, %r513;
	st.global.v2.u32 	[%rd2+8], {%r511, %r510};
	shl.b32 	%r394, %r509, 4;
	shl.b32 	%r395, %r393, 1;
	xor.b32  	%r396, %r395, %r394;
	xor.b32  	%r397, %r396, %r393;
	xor.b32  	%r398, %r397, %r509;
	st.global.v2.u32 	[%rd2+16], {%r509, %r398};
	add.s32 	%r399, %r3, 362437;
	st.global.v2.u32 	[%rd2], {%r399, %r512};
	add.s32 	%r400, %r398, %r399;
	cvt.rn.f32.u32 	%f23, %r400;
	fma.rn.f32 	%f3, %f23, 0f2F800000, 0f2F000000;
	add.s32 	%r401, %r207, %r599;
	cvta.to.global.u64 	%rd23, %rd44;
	mul.wide.s32 	%rd24, %r401, 4;
	add.s64 	%rd8, %rd23, %rd24;
	ld.global.u32 	%r211, [%rd8];
	add.s32 	%r402, %r599, 1;
	and.b32  	%r403, %r402, 63;
	add.s32 	%r404, %r599, -1;
	and.b32  	%r405, %r404, 63;
	add.s32 	%r406, %r208, %r599;
	mul.wide.u32 	%rd25, %r406, 4;
	add.s64 	%rd26, %rd23, %rd25;
	ld.global.u32 	%r407, [%rd26];
	add.s32 	%r408, %r209, %r599;
	mul.wide.u32 	%rd27, %r408, 4;
	add.s64 	%rd28, %rd23, %rd27;
	ld.global.u32 	%r409, [%rd28];
	add.s32 	%r410, %r207, %r403;
	mul.wide.s32 	%rd29, %r410, 4;
	add.s64 	%rd30, %rd23, %rd29;
	ld.global.u32 	%r411, [%rd30];
	add.s32 	%r412, %r207, %r405;
	mul.wide.s32 	%rd31, %r412, 4;
	add.s64 	%rd32, %rd23, %rd31;
	ld.global.u32 	%r413, [%rd32];
	add.s32 	%r414, %r409, %r407;
	add.s32 	%r415, %r414, %r411;
	add.s32 	%r416, %r415, %r413;
	mul.lo.s32 	%r417, %r416, %r211;
	shr.s32 	%r418, %r417, 31;
	setp.lt.s32 	%p26, %r417, 1;
	selp.b32 	%r212, %r418, 1, %p26;
	setp.lt.s32 	%p27, %r212, 0;
	mov.f32 	%f34, 0f3F800000;
	@%p27 bra 	$L__BB1_46;
	setp.eq.s32 	%p28, %r212, 0;
	mov.f32 	%f34, 0f3F000000;
	@%p28 bra 	$L__BB1_46;
	ex2.approx.ftz.f32 	%f25, %f1;
	mul.f32 	%f34, %f25, %f2;
$L__BB1_46:
	setp.leu.f32 	%p29, %f34, %f3;
	@%p29 bra 	$L__BB1_48;
	neg.s32 	%r419, %r211;
	st.global.u32 	[%rd8], %r419;
$L__BB1_48:
	add.s32 	%r599, %r599, 2;
$L__BB1_49:
	setp.lt.u32 	%p30, %r210, 2;
	@%p30 bra 	$L__BB1_62;
	add.s32 	%r603, %r599, 63;
	add.s32 	%r602, %r599, %r209;
	add.s32 	%r601, %r599, %r208;
	shl.b32 	%r420, %r2, 8;
	and.b32  	%r421, %r420, -1024;
	or.b32  	%r422, %r599, %r421;
	shl.b32 	%r423, %r1, 6;
	add.s32 	%r600, %r422, %r423;
	ex2.approx.ftz.f32 	%f33, %f1;
	mul.f32 	%f10, %f33, %f2;
$L__BB1_51:
	ld.param.u64 	%rd45, [_Z19KernelMetropolisOddPiP17curandStateXORWOWfi_param_0];
	ld.global.v2.u32 	{%r424, %r425}, [%rd2];
	shr.u32 	%r426, %r425, 2;
	xor.b32  	%r427, %r426, %r425;
	ld.global.v2.u32 	{%r609, %r608}, [%rd2+8];
	ld.global.v2.u32 	{%r607, %r606}, [%rd2+16];
	st.global.v2.u32 	[%rd2+8], {%r608, %r607};
	shl.b32 	%r428, %r606, 4;
	shl.b32 	%r429, %r427, 1;
	xor.b32  	%r430, %r429, %r428;
	xor.b32  	%r431, %r430, %r427;
	xor.b32  	%r605, %r431, %r606;
	st.global.v2.u32 	[%rd2+16], {%r606, %r605};
	add.s32 	%r604, %r424, 362437;
	st.global.v2.u32 	[%rd2], {%r604, %r609};
	add.s32 	%r432, %r605, %r604;
	cvt.rn.f32.u32 	%f27, %r432;
	fma.rn.f32 	%f6, %f27, 0f2F800000, 0f2F000000;
	cvta.to.global.u64 	%rd9, %rd45;
	mul.wide.s32 	%rd33, %r600, 4;
	add.s64 	%rd10, %rd9, %rd33;
	ld.global.u32 	%r229, [%rd10];
	add.s32 	%r433, %r603, -62;
	shr.s32 	%r434, %r433, 31;
	shr.u32 	%r435, %r434, 26;
	add.s32 	%r436, %r433, %r435;
	and.b32  	%r437, %r436, -64;
	sub.s32 	%r438, %r433, %r437;
	shr.s32 	%r439, %r603, 31;
	shr.u32 	%r440, %r439, 26;
	add.s32 	%r441, %r603, %r440;
	and.b32  	%r442, %r441, -64;
	sub.s32 	%r443, %r603, %r442;
	mul.wide.s32 	%rd34, %r601, 4;
	add.s64 	%rd11, %rd9, %rd34;
	ld.global.u32 	%r444, [%rd11];
	mul.wide.s32 	%rd35, %r602, 4;
	add.s64 	%rd12, %rd9, %rd35;
	ld.global.u32 	%r445, [%rd12];
	add.s32 	%r446, %r207, %r438;
	mul.wide.s32 	%rd36, %r446, 4;
	add.s64 	%rd37, %rd9, %rd36;
	ld.global.u32 	%r447, [%rd37];
	add.s32 	%r448, %r207, %r443;
	mul.wide.s32 	%rd38, %r448, 4;
	add.s64 	%rd39, %rd9, %rd38;
	ld.global.u32 	%r449, [%rd39];
	add.s32 	%r450, %r445, %r444;
	add.s32 	%r451, %r450, %r447;
	add.s32 	%r452, %r451, %r449;
	mul.lo.s32 	%r453, %r452, %r229;
	shr.s32 	%r454, %r453, 31;
	setp.lt.s32 	%p31, %r453, 1;
	selp.b32 	%r230, %r454, 1, %p31;
	setp.lt.s32 	%p32, %r230, 0;
	mov.f32 	%f35, 0f3F800000;
	@%p32 bra 	$L__BB1_54;
	setp.eq.s32 	%p33, %r230, 0;
	mov.f32 	%f35, 0f3F000000;
	@%p33 bra 	$L__BB1_54;
	mul.f32 	%f35, %f33, %f2;
$L__BB1_54:
	setp.leu.f32 	%p34, %f35, %f6;
	@%p34 bra 	$L__BB1_56;
	neg.s32 	%r455, %r229;
	st.global.u32 	[%rd10], %r455;
	ld.global.v2.u32 	{%r604, %r609}, [%rd2];
	ld.global.v2.u32 	{%r608, %r607}, [%rd2+8];
	ld.global.v2.u32 	{%r606, %r605}, [%rd2+16];
$L__BB1_56:
	shr.u32 	%r456, %r609, 2;
	xor.b32  	%r457, %r456, %r609;
	st.global.v2.u32 	[%rd2+8], {%r607, %r606};
	shl.b32 	%r458, %r605, 4;
	shl.b32 	%r459, %r457, 1;
	xor.b32  	%r460, %r459, %r458;
	xor.b32  	%r461, %r460, %r457;
	xor.b32  	%r462, %r461, %r605;
	st.global.v2.u32 	[%rd2+16], {%r605, %r462};
	add.s32 	%r463, %r604, 362437;
	st.global.v2.u32 	[%rd2], {%r463, %r608};
	add.s32 	%r464, %r462, %r463;
	cvt.rn.f32.u32 	%f31, %r464;
	fma.rn.f32 	%f9, %f31, 0f2F800000, 0f2F000000;
	ld.global.u32 	%r243, [%rd10+8];
	add.s32 	%r465, %r603, -60;
	shr.s32 	%r466, %r465, 31;
	shr.u32 	%r467, %r466, 26;
	add.s32 	%r468, %r465, %r467;
	and.b32  	%r469, %r468, -64;
	sub.s32 	%r470, %r465, %r469;
	add.s32 	%r471, %r603, 2;
	shr.s32 	%r472, %r471, 31;
	shr.u32 	%r473, %r472, 26;
	add.s32 	%r474, %r471, %r473;
	and.b32  	%r475, %r474, -64;
	sub.s32 	%r476, %r471, %r475;
	ld.global.u32 	%r477, [%rd11+8];
	ld.global.u32 	%r478, [%rd12+8];
	add.s32 	%r479, %r207, %r470;
	mul.wide.s32 	%rd40, %r479, 4;
	add.s64 	%rd41, %rd9, %rd40;
	ld.global.u32 	%r480, [%rd41];
	add.s32 	%r481, %r207, %r476;
	mul.wide.s32 	%rd42, %r481, 4;
	add.s64 	%rd43, %rd9, %rd42;
	ld.global.u32 	%r482, [%rd43];
	add.s32 	%r483, %r478, %r477;
	add.s32 	%r484, %r483, %r480;
	add.s32 	%r485, %r484, %r482;
	mul.lo.s32 	%r486, %r485, %r243;
	shr.s32 	%r487, %r486, 31;
	setp.lt.s32 	%p35, %r486, 1;
	selp.b32 	%r244, %r487, 1, %p35;
	setp.lt.s32 	%p36, %r244, 0;
	mov.f32 	%f36, 0f3F800000;
	@%p36 bra 	$L__BB1_59;
	setp.eq.s32 	%p37, %r244, 0;
	mov.f32 	%f36, 0f3F000000;
	@%p37 bra 	$L__BB1_59;
	mov.f32 	%f36, %f10;
$L__BB1_59:
	setp.leu.f32 	%p38, %f36, %f9;
	@%p38 bra 	$L__BB1_61;
	neg.s32 	%r488, %r243;
	st.global.u32 	[%rd10+8], %r488;
$L__BB1_61:
	add.s32 	%r245, %r603, 4;
	add.s32 	%r489, %r603, -61;
	add.s32 	%r602, %r602, 4;
	add.s32 	%r601, %r601, 4;
	add.s32 	%r600, %r600, 4;
	setp.lt.s32 	%p39, %r489, %r205;
	mov.u32 	%r603, %r245;
	@%p39 bra 	$L__BB1_51;
$L__BB1_62:
	ret;

}


// ===== COMPILED SASS (sm_100) =====

	.target	sm_100

	.elftype	@"ET_EXEC"


//--------------------- .note.nv.tkinfo           --------------------------
	.section	.note.nv.tkinfo,"",@"SHT_NOTE"
	.sectionflags	@"SHF_NOTE_NV_TKINFO"
	.tkinfo
        /*0018*/ 	.word	0x00000002
        /*0030*/ 	.string	""
        /*0030*/ 	.string	"ptxas"
        /*0030*/ 	.string	"Cuda compilation tools, release 13.0, V13.0.88"
        /*0030*/ 	.string	"Build cuda_13.0.r13.0/compiler.36424714_0"
        /*0030*/ 	.string	"-arch sm_100 -m 64 "



//--------------------- .note.nv.cuinfo           --------------------------
	.section	.note.nv.cuinfo,"",@"SHT_NOTE"
	.sectionflags	@"SHF_NOTE_NV_CUINFO"
        /*0018*/ 	.short	0x0002
        /*001a*/ 	.short	0x0064
        /*001c*/ 	.short	0x0082
	.zero		2


//--------------------- .nv.info                  --------------------------
	.section	.nv.info,"",@"SHT_CUDA_INFO"
	.align	4


	//----- nvinfo : EIATTR_REGCOUNT
	.align		4
        /*0000*/ 	.byte	0x04, 0x2f
        /*0002*/ 	.short	(.L_10 - .L_9)
	.align		4
.L_9:
        /*0004*/ 	.word	index@(_Z20KernelMetropolisEvenPiP17curandStateXORWOWfi)
        /*0008*/ 	.word	0x00000028


	//----- nvinfo : EIATTR_FRAME_SIZE
	.align		4
.L_10:
        /*000c*/ 	.byte	0x04, 0x11
        /*000e*/ 	.short	(.L_12 - .L_11)
	.align		4
.L_11:
        /*0010*/ 	.word	index@(_Z20KernelMetropolisEvenPiP17curandStateXORWOWfi)
        /*0014*/ 	.word	0x00000000


	//----- nvinfo : EIATTR_REGCOUNT
	.align		4
.L_12:
        /*0018*/ 	.byte	0x04, 0x2f
        /*001a*/ 	.short	(.L_14 - .L_13)
	.align		4
.L_13:
        /*001c*/ 	.word	index@(_Z19KernelMetropolisOddPiP17curandStateXORWOWfi)
        /*0020*/ 	.word	0x00000027


	//----- nvinfo : EIATTR_FRAME_SIZE
	.align		4
.L_14:
        /*0024*/ 	.byte	0x04, 0x11
        /*0026*/ 	.short	(.L_16 - .L_15)
	.align		4
.L_15:
        /*0028*/ 	.word	index@(_Z19KernelMetropolisOddPiP17curandStateXORWOWfi)
        /*002c*/ 	.word	0x00000000


	//----- nvinfo : EIATTR_MIN_STACK_SIZE
	.align		4
.L_16:
        /*0030*/ 	.byte	0x04, 0x12
        /*0032*/ 	.short	(.L_18 - .L_17)
	.align		4
.L_17:
        /*0034*/ 	.word	index@(_Z19KernelMetropolisOddPiP17curandStateXORWOWfi)
        /*0038*/ 	.word	0x00000000


	//----- nvinfo : EIATTR_MIN_STACK_SIZE
	.align		4
.L_18:
        /*003c*/ 	.byte	0x04, 0x12
        /*003e*/ 	.short	(.L_20 - .L_19)
	.align		4
.L_19:
        /*0040*/ 	.word	index@(_Z20KernelMetropolisEvenPiP17curandStateXORWOWfi)
        /*0044*/ 	.word	0x00000000
.L_20:


//--------------------- .nv.compat                --------------------------
	.section	.nv.compat,"",@"SHT_CUDA_COMPAT_INFO"
	.align	4
        /*0000*/ 	.byte	0x02, 0x09, 0x00, 0x00, 0x02, 0x02, 0x01, 0x00, 0x02, 0x05, 0x05, 0x00, 0x03, 0x07, 0x01, 0x01
        /*0010*/ 	.byte	0x02, 0x03, 0x00, 0x00, 0x02, 0x06, 0x01, 0x00, 0x04, 0x0b, 0x08, 0x00, 0x09, 0x00, 0x00, 0x00
        /*0020*/ 	.byte	0x00, 0x00, 0x00, 0x00


//--------------------- .nv.info._Z19KernelMetropolisOddPiP17curandStateXORWOWfi --------------------------
	.section	.nv.info._Z19KernelMetropolisOddPiP17curandStateXORWOWfi,"",@"SHT_CUDA_INFO"
	.sectionflags	@""
	.align	4


	//----- nvinfo : EIATTR_CUDA_API_VERSION
	.align		4
        /*0000*/ 	.byte	0x04, 0x37
        /*0002*/ 	.short	(.L_22 - .L_21)
.L_21:
        /*0004*/ 	.word	0x00000082


	//----- nvinfo : EIATTR_KPARAM_INFO
	.align		4
.L_22:
        /*0008*/ 	.byte	0x04, 0x17
        /*000a*/ 	.short	(.L_24 - .L_23)
.L_23:
        /*000c*/ 	.word	0x00000000
        /*0010*/ 	.short	0x0003
        /*0012*/ 	.short	0x0014
        /*0014*/ 	.byte	0x00, 0xf0, 0x11, 0x00


	//----- nvinfo : EIATTR_KPARAM_INFO
	.align		4
.L_24:
        /*0018*/ 	.byte	0x04, 0x17
        /*001a*/ 	.short	(.L_26 - .L_25)
.L_25:
        /*001c*/ 	.word	0x00000000
        /*0020*/ 	.short	0x0002
        /*0022*/ 	.short	0x0010
        /*0024*/ 	.byte	0x00, 0xf0, 0x11, 0x00


	//----- nvinfo : EIATTR_KPARAM_INFO
	.align		4
.L_26:
        /*0028*/ 	.byte	0x04, 0x17
        /*002a*/ 	.short	(.L_28 - .L_27)
.L_27:
        /*002c*/ 	.word	0x00000000
        /*0030*/ 	.short	0x0001
        /*0032*/ 	.short	0x0008
        /*0034*/ 	.byte	0x00, 0xf5, 0x21, 0x00


	//----- nvinfo : EIATTR_KPARAM_INFO
	.align		4
.L_28:
        /*0038*/ 	.byte	0x04, 0x17
        /*003a*/ 	.short	(.L_30 - .L_29)
.L_29:
        /*003c*/ 	.word	0x00000000
        /*0040*/ 	.short	0x0000
        /*0042*/ 	.short	0x0000
        /*0044*/ 	.byte	0x00, 0xf5, 0x21, 0x00


	//----- nvinfo : EIATTR_SPARSE_MMA_MASK
	.align		4
.L_30:
        /*0048*/ 	.byte	0x03, 0x50
        /*004a*/ 	.short	0x0000


	//----- nvinfo : EIATTR_MAXREG_COUNT
	.align		4
        /*004c*/ 	.byte	0x03, 0x1b
        /*004e*/ 	.short	0x00ff


	//----- nvinfo : EIATTR_MERCURY_ISA_VERSION
	.align		4
        /*0050*/ 	.byte	0x03, 0x5f
        /*0052*/ 	.short	0x0101


	//----- nvinfo : EIATTR_VRC_CTA_INIT_COUNT
	.align		4
        /*0054*/ 	.byte	0x02, 0x4a
	.zero		1
	.zero		1


	//----- nvinfo : EIATTR_EXIT_INSTR_OFFSETS
	.align		4
        /*0058*/ 	.byte	0x04, 0x1c
        /*005a*/ 	.short	(.L_32 - .L_31)


	//   ....[0]....
.L_31:
        /*005c*/ 	.word	0x000015a0


	//   ....[1]....
        /*0060*/ 	.word	0x00001e00


	//----- nvinfo : EIATTR_CRS_STACK_SIZE
	.align		4
.L_32:
        /*0064*/ 	.byte	0x04, 0x1e
        /*0066*/ 	.short	(.L_34 - .L_33)
.L_33:
        /*0068*/ 	.word	0x00000000


	//----- nvinfo : EIATTR_CBANK_PARAM_SIZE
	.align		4
.L_34:
        /*006c*/ 	.byte	0x03, 0x19
        /*006e*/ 	.short	0x0018


	//----- nvinfo : EIATTR_PARAM_CBANK
	.align		4
        /*0070*/ 	.byte	0x04, 0x0a
        /*0072*/ 	.short	(.L_36 - .L_35)
	.align		4
.L_35:
        /*0074*/ 	.word	index@(.nv.constant0._Z19KernelMetropolisOddPiP17curandStateXORWOWfi)
        /*0078*/ 	.short	0x0380
        /*007a*/ 	.short	0x0018


	//----- nvinfo : EIATTR_SW_WAR
	.align		4
.L_36:
        /*007c*/ 	.byte	0x04, 0x36
        /*007e*/ 	.short	(.L_38 - .L_37)
.L_37:
        /*0080*/ 	.word	0x00000008
.L_38:


//--------------------- .nv.info._Z20KernelMetropolisEvenPiP17curandStateXORWOWfi --------------------------
	.section	.nv.info._Z20KernelMetropolisEvenPiP17curandStateXORWOWfi,"",@"SHT_CUDA_INFO"
	.sectionflags	@""
	.align	4


	//----- nvinfo : EIATTR_CUDA_API_VERSION
	.align		4
        /*0000*/ 	.byte	0x04, 0x37
        /*0002*/ 	.short	(.L_40 - .L_39)
.L_39:
        /*0004*/ 	.word	0x00000082


	//----- nvinfo : EIATTR_KPARAM_INFO
	.align		4
.L_40:
        /*0008*/ 	.byte	0x04, 0x17
        /*000a*/ 	.short	(.L_42 - .L_41)
.L_41:
        /*000c*/ 	.word	0x00000000
        /*0010*/ 	.short	0x0003
        /*0012*/ 	.short	0x0014
        /*0014*/ 	.byte	0x00, 0xf0, 0x11, 0x00


	//----- nvinfo : EIATTR_KPARAM_INFO
	.align		4
.L_42:
        /*0018*/ 	.byte	0x04, 0x17
        /*001a*/ 	.short	(.L_44 - .L_43)
.L_43:
        /*001c*/ 	.word	0x00000000
        /*0020*/ 	.short	0x0002
        /*0022*/ 	.short	0x0010
        /*0024*/ 	.byte	0x00, 0xf0, 0x11, 0x00


	//----- nvinfo : EIATTR_KPARAM_INFO
	.align		4
.L_44:
        /*0028*/ 	.byte	0x04, 0x17
        /*002a*/ 	.short	(.L_46 - .L_45)
.L_45:
        /*002c*/ 	.word	0x00000000
        /*0030*/ 	.short	0x0001
        /*0032*/ 	.short	0x0008
        /*0034*/ 	.byte	0x00, 0xf5, 0x21, 0x00


	//----- nvinfo : EIATTR_KPARAM_INFO
	.align		4
.L_46:
        /*0038*/ 	.byte	0x04, 0x17
        /*003a*/ 	.short	(.L_48 - .L_47)
.L_47:
        /*003c*/ 	.word	0x00000000
        /*0040*/ 	.short	0x0000
        /*0042*/ 	.short	0x0000
        /*0044*/ 	.byte	0x00, 0xf5, 0x21, 0x00


	//----- nvinfo : EIATTR_SPARSE_MMA_MASK
	.align		4
.L_48:
        /*0048*/ 	.byte	0x03, 0x50
        /*004a*/ 	.short	0x0000


	//----- nvinfo : EIATTR_MAXREG_COUNT
	.align		4
        /*004c*/ 	.byte	0x03, 0x1b
        /*004e*/ 	.short	0x00ff


	//----- nvinfo : EIATTR_MERCURY_ISA_VERSION
	.align		4
        /*0050*/ 	.byte	0x03, 0x5f
        /*0052*/ 	.short	0x0101


	//----- nvinfo : EIATTR_VRC_CTA_INIT_COUNT
	.align		4
        /*0054*/ 	.byte	0x02, 0x4a
	.zero		1
	.zero		1


	//----- nvinfo : EIATTR_EXIT_INSTR_OFFSETS
	.align		4
        /*0058*/ 	.byte	0x04, 0x1c
        /*005a*/ 	.short	(.L_50 - .L_49)


	//   ....[0]....
.L_49:
        /*005c*/ 	.word	0x000019d0


	//----- nvinfo : EIATTR_CRS_STACK_SIZE
	.align		4
.L_50:
        /*0060*/ 	.byte	0x04, 0x1e
        /*0062*/ 	.short	(.L_52 - .L_51)
.L_51:
        /*0064*/ 	.word	0x00000000


	//----- nvinfo : EIATTR_CBANK_PARAM_SIZE
	.align		4
.L_52:
        /*0068*/ 	.byte	0x03, 0x19
        /*006a*/ 	.short	0x0018


	//----- nvinfo : EIATTR_PARAM_CBANK
	.align		4
        /*006c*/ 	.byte	0x04, 0x0a
        /*006e*/ 	.short	(.L_54 - .L_53)
	.align		4
.L_53:
        /*0070*/ 	.word	index@(.nv.constant0._Z20KernelMetropolisEvenPiP17curandStateXORWOWfi)
        /*0074*/ 	.short	0x0380
        /*0076*/ 	.short	0x0018


	//----- nvinfo : EIATTR_SW_WAR
	.align		4
.L_54:
        /*0078*/ 	.byte	0x04, 0x36
        /*007a*/ 	.short	(.L_56 - .L_55)
.L_55:
        /*007c*/ 	.word	0x00000008
.L_56:


//--------------------- .nv.callgraph             --------------------------
	.section	.nv.callgraph,"",@"SHT_CUDA_CALLGRAPH"
	.align	4
	.sectionentsize	8
	.align		4
        /*0000*/ 	.word	0x00000000
	.align		4
        /*0004*/ 	.word	0xffffffff
	.align		4
        /*0008*/ 	.word	0x00000000
	.align		4
        /*000c*/ 	.word	0xfffffffe
	.align		4
        /*0010*/ 	.word	0x00000000
	.align		4
        /*0014*/ 	.word	0xfffffffd
	.align		4
        /*0018*/ 	.word	0x00000000
	.align		4
        /*001c*/ 	.word	0xfffffffc


//--------------------- .nv.constant4             --------------------------
	.section	.nv.constant4,"a",@progbits
	.align	8
	.align		8
.nv.constant4:
        /*0000*/ 	.dword	precalc_xorwow_matrix
	.align		8
        /*0008*/ 	.dword	precalc_xorwow_offset_matrix
	.align		8
        /*0010*/ 	.dword	mrg32k3aM1
	.align		8
        /*0018*/ 	.dword	mrg32k3aM2
	.align		8
        /*0020*/ 	.dword	mrg32k3aM1SubSeq
	.align		8
        /*0028*/ 	.dword	mrg32k3aM2SubSeq
	.align		8
        /*0030*/ 	.dword	mrg32k3aM1Seq
	.align		8
        /*0038*/ 	.dword	mrg32k3aM2Seq


//--------------------- .nv.constant3             --------------------------
	.section	.nv.constant3,"a",@progbits
	.align	8
.nv.constant3:
	.type		__cr_lgamma_table,@object
	.size		__cr_lgamma_table,(.L_8 - __cr_lgamma_table)
__cr_lgamma_table:
        /*0000*/ 	.byte	0x00, 0x00, 0x00, 0x00, 0x00, 0x00, 0x00, 0x00, 0x00, 0x00, 0x00, 0x00, 0x00, 0x00, 0x00, 0x00
        /*0010*/ 	.byte	0xef, 0x39, 0xfa, 0xfe, 0x42, 0x2e, 0xe6, 0x3f, 0x02, 0x20, 0x2a, 0xfa, 0x0b, 0xab, 0xfc, 0x3f
        /*0020*/ 	.byte	0xf9, 0x2c, 0x92, 0x7c, 0xa7, 0x6c, 0x09, 0x40, 0xc9, 0x79, 0x44, 0x3c, 0x64, 0x26, 0x13, 0x40
        /*0030*/ 	.byte	0xca, 0x01, 0xcf, 0x3a, 0x27, 0x51, 0x1a, 0x40, 0x30, 0xcc, 0x2d, 0xf3, 0xe1, 0x0c, 0x21, 0x40
        /*0040*/ 	.byte	0x0d, 0xb7, 0xfc, 0x82, 0x8e, 0x35, 0x25, 0x40
.L_8:


//--------------------- .text._Z19KernelMetropolisOddPiP17curandStateXORWOWfi --------------------------
	.section	.text._Z19KernelMetropolisOddPiP17curandStateXORWOWfi,"ax",@progbits
	.align	128
        .global         _Z19KernelMetropolisOddPiP17curandStateXORWOWfi
        .type           _Z19KernelMetropolisOddPiP17curandStateXORWOWfi,@function
        .size           _Z19KernelMetropolisOddPiP17curandStateXORWOWfi,(.L_x_32 - _Z19KernelMetropolisOddPiP17curandStateXORWOWfi)
        .other          _Z19KernelMetropolisOddPiP17curandStateXORWOWfi,@"STO_CUDA_ENTRY STV_DEFAULT"
_Z19KernelMetropolisOddPiP17curandStateXORWOWfi:
.text._Z19KernelMetropolisOddPiP17curandStateXORWOWfi:
[----:B------:R-:W-:Y:S08]  /*0000*/  LDC R1, c[0x0][0x37c] ;  /* 0x0000df00ff017b82 */ /* 0x000ff00000000800 */
[----:B------:R-:W0:Y:S01]  /*0010*/  LDC R4, c[0x0][0x394] ;  /* 0x0000e500ff047b82 */ /* 0x000e220000000800 */
[----:B------:R-:W1:Y:S01]  /*0020*/  S2R R13, SR_TID.X ;  /* 0x00000000000d7919 */ /* 0x000e620000002100 */
[----:B------:R-:W1:Y:S01]  /*0030*/  LDCU UR6, c[0x0][0x360] ;  /* 0x00006c00ff0677ac */ /* 0x000e620008000800 */
[----:B------:R-:W-:Y:S01]  /*0040*/  IMAD.MOV.U32 R5, RZ, RZ, -0x266e14b1 ;  /* 0xd991eb4fff057424 */ /* 0x000fe200078e00ff */
[----:B------:R-:W-:Y:S01]  /*0050*/  BSSY.RECONVERGENT B0, `(.L_x_0) ;  /* 0x00000ef000007945 */ /* 0x000fe20003800200 */
[----:B------:R-:W1:Y:S01]  /*0060*/  S2R R12, SR_CTAID.X ;  /* 0x00000000000c7919 */ /* 0x000e620000002500 */
[----:B------:R-:W2:Y:S02]  /*0070*/  LDCU.64 UR4, c[0x0][0x358] ;  /* 0x00006b00ff0477ac */ /* 0x000ea40008000a00 */
[----:B------:R-:W3:Y:S01]  /*0080*/  LDC.64 R2, c[0x0][0x388] ;  /* 0x0000e200ff027b82 */ /* 0x000ee20000000a00 */
[----:B0-----:R-:W-:-:S02]  /*0090*/  LEA R0, R4, 0x1, 0x1 ;  /* 0x0000000104007811 */ /* 0x001fc400078e08ff */
[----:B------:R-:W-:Y:S02]  /*00a0*/  ISETP.GT.AND P0, PT, R4, -0x1, PT ;  /* 0xffffffff0400780c */ /* 0x000fe40003f04270 */
[----:B------:R-:W-:Y:S02]  /*00b0*/  LOP3.LUT R0, R0, 0xaad26b49, RZ, 0x3c, !PT ;  /* 0xaad26b4900007812 */ /* 0x000fe400078e3cff */
[----:B------:R-:W-:-:S03]  /*00c0*/  SEL R5, R5, 0x8bf16996, P0 ;  /* 0x8bf1699605057807 */ /* 0x000fc60000000000 */
[----:B------:R-:W-:Y:S01]  /*00d0*/  IMAD R0, R0, 0x4182bed5, RZ ;  /* 0x4182bed500007824 */ /* 0x000fe200078e02ff */
[C---:B------:R-:W-:Y:S01]  /*00e0*/  LOP3.LUT R4, R5.reuse, 0x5491333, RZ, 0x3c, !PT ;  /* 0x0549133305047812 */ /* 0x040fe200078e3cff */
[----:B------:R-:W-:Y:S02]  /*00f0*/  VIADD R7, R5, 0x1f123bb5 ;  /* 0x1f123bb505077836 */ /* 0x000fe40000000000 */
[----:B-1----:R-:W-:Y:S01]  /*0100*/  IMAD R13, R12, UR6, R13 ;  /* 0x000000060c0d7c24 */ /* 0x002fe2000f8e020d */
[C---:B------:R-:W-:Y:S01]  /*0110*/  LOP3.LUT R6, R0.reuse, 0x159a55e5, RZ, 0x3c, !PT ;  /* 0x159a55e500067812 */ /* 0x040fe200078e3cff */
[----:B------:R-:W-:Y:S02]  /*0120*/  IMAD.IADD R8, R0, 0x1, R5 ;  /* 0x0000000100087824 */ /* 0x000fe400078e0205 */
[C---:B---3--:R-:W-:Y:S01]  /*0130*/  IMAD.WIDE R2, R13.reuse, 0x30, R2 ;  /* 0x000000300d027825 */ /* 0x048fe200078e0202 */
[----:B------:R-:W-:-:S03]  /*0140*/  ISETP.NE.AND P0, PT, R13, RZ, PT ;  /* 0x000000ff0d00720c */ /* 0x000fc60003f05270 */
[C---:B------:R-:W-:Y:S01]  /*0150*/  VIADD R9, R0.reuse, 0x75bcd15 ;  /* 0x075bcd1500097836 */ /* 0x040fe20000000000 */
[----:B--2---:R0:W-:Y:S01]  /*0160*/  STG.E.64 desc[UR4][R2.64+0x8], R6 ;  /* 0x0000080602007986 */ /* 0x0041e2000c101b04 */
[----:B------:R-:W-:Y:S02]  /*0170*/  VIADD R5, R0, 0x583f19 ;  /* 0x00583f1900057836 */ /* 0x000fe40000000000 */
[----:B------:R-:W-:-:S03]  /*0180*/  VIADD R8, R8, 0x64f0c9 ;  /* 0x0064f0c908087836 */ /* 0x000fc60000000000 */
[----:B------:R0:W-:Y:S04]  /*0190*/  STG.E.64 desc[UR4][R2.64+0x10], R4 ;  /* 0x0000100402007986 */ /* 0x0001e8000c101b04 */
[----:B------:R0:W-:Y:S01]  /*01a0*/  STG.E.64 desc[UR4][R2.64], R8 ;  /* 0x0000000802007986 */ /* 0x0001e2000c101b04 */
[----:B------:R-:W-:Y:S05]  /*01b0*/  @!P0 BRA `(.L_x_1) ;  /* 0x0000000c00608947 */ /* 0x000fea0003800000 */
[----:B------:R-:W-:Y:S01]  /*01c0*/  SHF.R.S32.HI R0, RZ, 0x1f, R13 ;  /* 0x0000001fff007819 */ /* 0x000fe2000001140d */
[----:B0-----:R-:W-:-:S07]  /*01d0*/  IMAD.MOV.U32 R8, RZ, RZ, RZ ;  /* 0x000000ffff087224 */ /* 0x001fce00078e00ff */
.L_x_7:
[----:B------:R-:W-:Y:S01]  /*01e0*/  LOP3.LUT R2, R13, 0x3, RZ, 0xc0, !PT ;  /* 0x000000030d027812 */ /* 0x000fe200078ec0ff */
[----:B------:R-:W-:Y:S03]  /*01f0*/  BSSY.RECONVERGENT B1, `(.L_x_2) ;  /* 0x00000ce000017945 */ /* 0x000fe60003800200 */
[----:B------:R-:W-:-:S04]  /*0200*/  ISETP.NE.U32.AND P0, PT, R2, RZ, PT ;  /* 0x000000ff0200720c */ /* 0x000fc80003f05070 */
[----:B------:R-:W-:-:S13]  /*0210*/  ISETP.NE.AND.EX P0, PT, RZ, RZ, PT, P0 ;  /* 0x000000ffff00720c */ /* 0x000fda0003f05300 */
[----:B0-----:R-:W-:Y:S05]  /*0220*/  @!P0 BRA `(.L_x_3) ;  /* 0x0000000c00288947 */ /* 0x001fea0003800000 */
[----:B------:R-:W0:Y:S01]  /*0230*/  LDC.64 R2, c[0x4][RZ] ;  /* 0x01000000ff027b82 */ /* 0x000e220000000a00 */
[----:B------:R-:W-:Y:S02]  /*0240*/  IMAD.MOV.U32 R14, RZ, RZ, RZ ;  /* 0x000000ffff0e7224 */ /* 0x000fe400078e00ff */
[----:B0-----:R-:W-:-:S07]  /*0250*/  IMAD.WIDE.U32 R2, R8, 0xc80, R2 ;  /* 0x00000c8008027825 */ /* 0x001fce00078e0002 */
.L_x_6:
[----:B------:R-:W-:Y:S01]  /*0260*/  IMAD.MOV.U32 R15, RZ, RZ, RZ ;  /* 0x000000ffff0f7224 */ /* 0x000fe200078e00ff */
[----:B0-----:R-:W-:Y:S02]  /*0270*/  CS2R R4, SRZ ;  /* 0x0000000000047805 */ /* 0x001fe4000001ff00 */
[----:B------:R-:W-:Y:S01]  /*0280*/  CS2R R6, SRZ ;  /* 0x0000000000067805 */ /* 0x000fe2000001ff00 */
[----:B------:R-:W-:-:S07]  /*0290*/  IMAD.MOV.U32 R9, RZ, RZ, RZ ;  /* 0x000000ffff097224 */ /* 0x000fce00078e00ff */
.L_x_5:
[----:B------:R-:W0:Y:S01]  /*02a0*/  S2R R17, SR_TID.X ;  /* 0x0000000000117919 */ /* 0x000e220000002100 */
[----:B------:R-:W1:Y:S01]  /*02b0*/  LDC.64 R10, c[0x0][0x388] ;  /* 0x0000e200ff0a7b82 */ /* 0x000e620000000a00 */
[----:B0-----:R-:W-:-:S04]  /*02c0*/  IMAD R17, R12, UR6, R17 ;  /* 0x000000060c117c24 */ /* 0x001fc8000f8e0211 */
[----:B-1----:R-:W-:-:S04]  /*02d0*/  IMAD.WIDE R10, R17, 0x30, R10 ;  /* 0x00000030110a7825 */ /* 0x002fc800078e020a */
[----:B------:R-:W-:-:S05]  /*02e0*/  IMAD.WIDE.U32 R10, R15, 0x4, R10 ;  /* 0x000000040f0a7825 */ /* 0x000fca00078e000a */
[----:B------:R0:W5:Y:S01]  /*02f0*/  LDG.E R16, desc[UR4][R10.64+0x4] ;  /* 0x000004040a107981 */ /* 0x000162000c1e1900 */
[----:B------:R-:W-:-:S07]  /*0300*/  IMAD.MOV.U32 R17, RZ, RZ, RZ ;  /* 0x000000ffff117224 */ /* 0x000fce00078e00ff */
.L_x_4:
[----:B-----5:R-:W-:Y:S01]  /*0310*/  SHF.R.U32.HI R29, RZ, R17, R16 ;  /* 0x00000011ff1d7219 */ /* 0x020fe20000011610 */
[----:B0-----:R-:W-:-:S03]  /*0320*/  IMAD.SHL.U32 R10, R15, 0x20, RZ ;  /* 0x000000200f0a7824 */ /* 0x001fc600078e00ff */
[----:B------:R-:W-:Y:S01]  /*0330*/  LOP3.LUT R11, R29, 0x1, RZ, 0xc0, !PT ;  /* 0x000000011d0b7812 */ /* 0x000fe200078ec0ff */
[----:B------:R-:W-:-:S03]  /*0340*/  IMAD.IADD R10, R10, 0x1, R17 ;  /* 0x000000010a0a7824 */ /* 0x000fc600078e0211 */
[----:B------:R-:W-:Y:S01]  /*0350*/  ISETP.NE.U32.AND P0, PT, R11, 0x1, PT ;  /* 0x000000010b00780c */ /* 0x000fe20003f05070 */
[----:B------:R-:W-:-:S03]  /*0360*/  IMAD R11, R10, 0x5, RZ ;  /* 0x000000050a0b7824 */ /* 0x000fc600078e02ff */
[----:B------:R-:W-:Y:S01]  /*0370*/  R2P PR, R29, 0x7e ;  /* 0x0000007e1d007804 */ /* 0x000fe20000000000 */
[----:B------:R-:W-:-:S08]  /*0380*/  IMAD.WIDE.U32 R10, R11, 0x4, R2 ;  /* 0x000000040b0a7825 */ /* 0x000fd000078e0002 */
[----:B------:R-:W2:Y:S04]  /*0390*/  @!P0 LDG.E R20, desc[UR4][R10.64+0x10] ;  /* 0x000010040a148981 */ /* 0x000ea8000c1e1900 */
[----:B------:R-:W3:Y:S04]  /*03a0*/  @P1 LDG.E R22, desc[UR4][R10.64+0x24] ;  /* 0x000024040a161981 */ /* 0x000ee8000c1e1900 */
[----:B------:R-:W4:Y:S04]  /*03b0*/  @!P0 LDG.E R18, desc[UR4][R10.64] ;  /* 0x000000040a128981 */ /* 0x000f28000c1e1900 */
[----:B------:R-:W4:Y:S04]  /*03c0*/  @!P0 LDG.E R19, desc[UR4][R10.64+0x4] ;  /* 0x000004040a138981 */ /* 0x000f28000c1e1900 */
[----:B------:R-:W4:Y:S04]  /*03d0*/  @P2 LDG.E R24, desc[UR4][R10.64+0x38] ;  /* 0x000038040a182981 */ /* 0x000f28000c1e1900 */
        /* <DEDUP_REMOVED lines=10> */
[----:B------:R-:W4:Y:S01]  /*0480*/  @P6 LDG.E R34, desc[UR4][R10.64+0x88] ;  /* 0x000088040a226981 */ /* 0x000f22000c1e1900 */
[----:B--2---:R-:W-:-:S03]  /*0490*/  @!P0 LOP3.LUT R5, R5, R20, RZ, 0x3c, !PT ;  /* 0x0000001405058212 */ /* 0x004fc600078e3cff */
[----:B------:R-:W2:Y:S01]  /*04a0*/  @P1 LDG.E R20, desc[UR4][R10.64+0x14] ;  /* 0x000014040a141981 */ /* 0x000ea2000c1e1900 */
[----:B---3--:R-:W-:-:S03]  /*04b0*/  @P1 LOP3.LUT R5, R5, R22, RZ, 0x3c, !PT ;  /* 0x0000001605051212 */ /* 0x008fc600078e3cff */
[----:B------:R-:W3:Y:S01]  /*04c0*/  @P1 LDG.E R22, desc[UR4][R10.64+0x1c] ;  /* 0x00001c040a161981 */ /* 0x000ee2000c1e1900 */
[----:B----4-:R-:W-:-:S03]  /*04d0*/  @!P0 LOP3.LUT R9, R9, R18, RZ, 0x3c, !PT ;  /* 0x0000001209098212 */ /* 0x010fc600078e3cff */
[----:B------:R-:W4:Y:S01]  /*04e0*/  @!P0 LDG.E R18, desc[UR4][R10.64+0x8] ;  /* 0x000008040a128981 */ /* 0x000f22000c1e1900 */
[----:B------:R-:W-:-:S03]  /*04f0*/  @!P0 LOP3.LUT R6, R6, R19, RZ, 0x3c, !PT ;  /* 0x0000001306068212 */ /* 0x000fc600078e3cff */
[----:B------:R-:W3:Y:S01]  /*0500*/  @!P0 LDG.E R19, desc[UR4][R10.64+0xc] ;  /* 0x00000c040a138981 */ /* 0x000ee2000c1e1900 */
[----:B------:R-:W-:-:S03]  /*0510*/  @P2 LOP3.LUT R5, R5, R24, RZ, 0x3c, !PT ;  /* 0x0000001805052212 */ /* 0x000fc600078e3cff */
[----:B------:R-:W3:Y:S01]  /*0520*/  @P2 LDG.E R24, desc[UR4][R10.64+0x28] ;  /* 0x000028040a182981 */ /* 0x000ee2000c1e1900 */
        /* <DEDUP_REMOVED lines=12> */
[----:B--2---:R-:W-:-:S03]  /*05f0*/  @P1 LOP3.LUT R9, R9, R20, RZ, 0x3c, !PT ;  /* 0x0000001409091212 */ /* 0x004fc600078e3cff */
[----:B------:R-:W2:Y:S01]  /*0600*/  @P5 LDG.E R20, desc[UR4][R10.64+0x64] ;  /* 0x000064040a145981 */ /* 0x000ea2000c1e1900 */
[----:B----4-:R-:W-:-:S03]  /*0610*/  @!P0 LOP3.LUT R7, R7, R18, RZ, 0x3c, !PT ;  /* 0x0000001207078212 */ /* 0x010fc600078e3cff */
[----:B------:R-:W4:Y:S01]  /*0620*/  @P4 LDG.E R18, desc[UR4][R10.64+0x58] ;  /* 0x000058040a124981 */ /* 0x000f22000c1e1900 */
[----:B---3--:R-:W-:Y:S02]  /*0630*/  @!P0 LOP3.LUT R4, R4, R19, RZ, 0x3c, !PT ;  /* 0x0000001304048212 */ /* 0x008fe400078e3cff */
[----:B------:R-:W-:Y:S01]  /*0640*/  LOP3.LUT P0, RZ, R29, 0x80, RZ, 0xc0, !PT ;  /* 0x000000801dff7812 */ /* 0x000fe2000780c0ff */
[----:B------:R-:W3:Y:S01]  /*0650*/  @P4 LDG.E R19, desc[UR4][R10.64+0x54] ;  /* 0x000054040a134981 */ /* 0x000ee2000c1e1900 */
[----:B------:R-:W-:Y:S02]  /*0660*/  @P1 LOP3.LUT R7, R7, R22, RZ, 0x3c, !PT ;  /* 0x0000001607071212 */ /* 0x000fe400078e3cff */
[----:B------:R-:W-:Y:S01]  /*0670*/  @P1 LOP3.LUT R4, R4, R23, RZ, 0x3c, !PT ;  /* 0x0000001704041212 */ /* 0x000fe200078e3cff */
[----:B------:R-:W3:Y:S01]  /*0680*/  @P5 LDG.E R22, desc[UR4][R10.64+0x6c] ;  /* 0x00006c040a165981 */ /* 0x000ee2000c1e1900 */
[----:B------:R-:W-:-:S03]  /*0690*/  @P2 LOP3.LUT R9, R9, R24, RZ, 0x3c, !PT ;  /* 0x0000001809092212 */ /* 0x000fc600078e3cff */
[----:B------:R-:W3:Y:S01]  /*06a0*/  @P5 LDG.E R23, desc[UR4][R10.64+0x68] ;  /* 0x000068040a175981 */ /* 0x000ee2000c1e1900 */
[----:B------:R-:W-:Y:S02]  /*06b0*/  @P2 LOP3.LUT R7, R7, R26, RZ, 0x3c, !PT ;  /* 0x0000001a07072212 */ /* 0x000fe400078e3cff */
[----:B------:R-:W-:Y:S01]  /*06c0*/  @P2 LOP3.LUT R4, R4, R27, RZ, 0x3c, !PT ;  /* 0x0000001b04042212 */ /* 0x000fe200078e3cff */
[----:B------:R-:W3:Y:S01]  /*06d0*/  @P6 LDG.E R24, desc[UR4][R10.64+0x78] ;  /* 0x000078040a186981 */ /* 0x000ee2000c1e1900 */
[----:B------:R-:W-:-:S03]  /*06e0*/  @P3 LOP3.LUT R9, R9, R28, RZ, 0x3c, !PT ;  /* 0x0000001c09093212 */ /* 0x000fc600078e3cff */
[----:B------:R-:W3:Y:S01]  /*06f0*/  @P6 LDG.E R27, desc[UR4][R10.64+0x7c] ;  /* 0x00007c040a1b6981 */ /* 0x000ee2000c1e1900 */
[----:B------:R-:W-:-:S03]  /*0700*/  @P3 LOP3.LUT R7, R7, R30, RZ, 0x3c, !PT ;  /* 0x0000001e07073212 */ /* 0x000fc600078e3cff */
[----:B------:R-:W3:Y:S01]  /*0710*/  @P6 LDG.E R26, desc[UR4][R10.64+0x80] ;  /* 0x000080040a1a6981 */ /* 0x000ee2000c1e1900 */
[----:B------:R-:W-:Y:S02]  /*0720*/  @P3 LOP3.LUT R4, R4, R33, RZ, 0x3c, !PT ;  /* 0x0000002104043212 */ /* 0x000fe400078e3cff */
[----:B------:R-:W-:Y:S01]  /*0730*/  @P4 LOP3.LUT R9, R9, R32, RZ, 0x3c, !PT ;  /* 0x0000002009094212 */ /* 0x000fe200078e3cff */
[----:B------:R-:W3:Y:S04]  /*0740*/  @P0 LDG.E R28, desc[UR4][R10.64+0x8c] ;  /* 0x00008c040a1c0981 */ /* 0x000ee8000c1e1900 */
[----:B------:R-:W3:Y:S04]  /*0750*/  @P0 LDG.E R33, desc[UR4][R10.64+0x90] ;  /* 0x000090040a210981 */ /* 0x000ee8000c1e1900 */
[----:B------:R-:W3:Y:S04]  /*0760*/  @P0 LDG.E R30, desc[UR4][R10.64+0x94] ;  /* 0x000094040a1e0981 */ /* 0x000ee8000c1e1900 */
[----:B------:R-:W3:Y:S04]  /*0770*/  @P0 LDG.E R35, desc[UR4][R10.64+0x98] ;  /* 0x000098040a230981 */ /* 0x000ee8000c1e1900 */
[----:B------:R-:W3:Y:S01]  /*0780*/  @P0 LDG.E R32, desc[UR4][R10.64+0x9c] ;  /* 0x00009c040a200981 */ /* 0x000ee2000c1e1900 */
[----:B------:R-:W-:-:S04]  /*0790*/  @P4 LOP3.LUT R4, R4, R21, RZ, 0x3c, !PT ;  /* 0x0000001504044212 */ /* 0x000fc800078e3cff */
[----:B------:R-:W-:Y:S02]  /*07a0*/  @P5 LOP3.LUT R4, R4, R25, RZ, 0x3c, !PT ;  /* 0x0000001904045212 */ /* 0x000fe400078e3cff */
[----:B------:R-:W-:Y:S02]  /*07b0*/  @P6 LOP3.LUT R5, R5, R34, RZ, 0x3c, !PT ;  /* 0x0000002205056212 */ /* 0x000fe400078e3cff */
[----:B------:R-:W-:Y:S02]  /*07c0*/  @P6 LOP3.LUT R4, R4, R31, RZ, 0x3c, !PT ;  /* 0x0000001f04046212 */ /* 0x000fe400078e3cff */
[----:B--2---:R-:W-:Y:S02]  /*07d0*/  @P5 LOP3.LUT R9, R9, R20, RZ, 0x3c, !PT ;  /* 0x0000001409095212 */ /* 0x004fe400078e3cff */
[----:B----4-:R-:W-:Y:S02]  /*07e0*/  @P4 LOP3.LUT R7, R7, R18, RZ, 0x3c, !PT ;  /* 0x0000001207074212 */ /* 0x010fe400078e3cff */
[----:B---3--:R-:W-:-:S02]  /*07f0*/  @P4 LOP3.LUT R6, R6, R19, RZ, 0x3c, !PT ;  /* 0x0000001306064212 */ /* 0x008fc400078e3cff */
[----:B------:R-:W-:Y:S02]  /*0800*/  @P5 LOP3.LUT R7, R7, R22, RZ, 0x3c, !PT ;  /* 0x0000001607075212 */ /* 0x000fe400078e3cff */
[----:B------:R-:W-:Y:S02]  /*0810*/  @P5 LOP3.LUT R6, R6, R23, RZ, 0x3c, !PT ;  /* 0x0000001706065212 */ /* 0x000fe400078e3cff */
[----:B------:R-:W-:Y:S02]  /*0820*/  @P6 LOP3.LUT R9, R9, R24, RZ, 0x3c, !PT ;  /* 0x0000001809096212 */ /* 0x000fe400078e3cff */
[----:B------:R-:W-:Y:S02]  /*0830*/  @P6 LOP3.LUT R6, R6, R27, RZ, 0x3c, !PT ;  /* 0x0000001b06066212 */ /* 0x000fe400078e3cff */
[----:B------:R-:W-:Y:S02]  /*0840*/  @P6 LOP3.LUT R7, R7, R26, RZ, 0x3c, !PT ;  /* 0x0000001a07076212 */ /* 0x000fe400078e3cff */
[----:B------:R-:W-:-:S02]  /*0850*/  @P0 LOP3.LUT R9, R9, R28, RZ, 0x3c, !PT ;  /* 0x0000001c09090212 */ /* 0x000fc400078e3cff */
[----:B------:R-:W-:Y:S02]  /*0860*/  @P0 LOP3.LUT R6, R6, R33, RZ, 0x3c, !PT ;  /* 0x0000002106060212 */ /* 0x000fe400078e3cff */
[----:B------:R-:W-:Y:S02]  /*0870*/  @P0 LOP3.LUT R7, R7, R30, RZ, 0x3c, !PT ;  /* 0x0000001e07070212 */ /* 0x000fe400078e3cff */
[----:B------:R-:W-:Y:S02]  /*0880*/  @P0 LOP3.LUT R4, R4, R35, RZ, 0x3c, !PT ;  /* 0x0000002304040212 */ /* 0x000fe400078e3cff */
[----:B------:R-:W-:Y:S02]  /*0890*/  @P0 LOP3.LUT R5, R5, R32, RZ, 0x3c, !PT ;  /* 0x0000002005050212 */ /* 0x000fe400078e3cff */
[----:B------:R-:W-:-:S13]  /*08a0*/  R2P PR, R29.B1, 0x7f ;  /* 0x0000007f1d007804 */ /* 0x000fda0000001000 */
[----:B------:R-:W2:Y:S04]  /*08b0*/  @P0 LDG.E R20, desc[UR4][R10.64+0xa0] ;  /* 0x0000a0040a140981 */ /* 0x000ea8000c1e1900 */
[----:B------:R-:W3:Y:S04]  /*08c0*/  @P0 LDG.E R22, desc[UR4][R10.64+0xa8] ;  /* 0x0000a8040a160981 */ /* 0x000ee8000c1e1900 */
        /* <DEDUP_REMOVED lines=15> */
[----:B--2---:R-:W-:-:S03]  /*09c0*/  @P0 LOP3.LUT R9, R9, R20, RZ, 0x3c, !PT ;  /* 0x0000001409090212 */ /* 0x004fc600078e3cff */
[----:B------:R-:W2:Y:S01]  /*09d0*/  @P1 LDG.E R20, desc[UR4][R10.64+0xb4] ;  /* 0x0000b4040a141981 */ /* 0x000ea2000c1e1900 */
[----:B---3--:R-:W-:-:S03]  /*09e0*/  @P0 LOP3.LUT R7, R7, R22, RZ, 0x3c, !PT ;  /* 0x0000001607070212 */ /* 0x008fc600078e3cff */
[----:B------:R-:W3:Y:S01]  /*09f0*/  @P1 LDG.E R22, desc[UR4][R10.64+0xbc] ;  /* 0x0000bc040a161981 */ /* 0x000ee2000c1e1900 */
[----:B----4-:R-:W-:-:S03]  /*0a00*/  @P0 LOP3.LUT R4, R4, R21, RZ, 0x3c, !PT ;  /* 0x0000001504040212 */ /* 0x010fc600078e3cff */
[----:B------:R-:W4:Y:S01]  /*0a10*/  @P1 LDG.E R21, desc[UR4][R10.64+0xb8] ;  /* 0x0000b8040a151981 */ /* 0x000f22000c1e1900 */
[----:B------:R-:W-:-:S03]  /*0a20*/  @P0 LOP3.LUT R5, R5, R18, RZ, 0x3c, !PT ;  /* 0x0000001205050212 */ /* 0x000fc600078e3cff */
[----:B------:R-:W4:Y:S01]  /*0a30*/  @P4 LDG.E R18, desc[UR4][R10.64+0xf0] ;  /* 0x0000f0040a124981 */ /* 0x000f22000c1e1900 */
[----:B------:R-:W-:-:S03]  /*0a40*/  @P0 LOP3.LUT R6, R6, R19, RZ, 0x3c, !PT ;  /* 0x0000001306060212 */ /* 0x000fc600078e3cff */
[----:B------:R-:W4:Y:S01]  /*0a50*/  @P4 LDG.E R19, desc[UR4][R10.64+0xf4] ;  /* 0x0000f4040a134981 */ /* 0x000f22000c1e1900 */
[----:B------:R-:W-:-:S03]  /*0a60*/  LOP3.LUT P0, RZ, R29, 0x8000, RZ, 0xc0, !PT ;  /* 0x000080001dff7812 */ /* 0x000fc6000780c0ff */
[----:B------:R-:W4:Y:S01]  /*0a70*/  @P6 LDG.E R29, desc[UR4][R10.64+0x124] ;  /* 0x000124040a1d6981 */ /* 0x000f22000c1e1900 */
[----:B------:R-:W-:-:S03]  /*0a80*/  @P1 LOP3.LUT R4, R4, R23, RZ, 0x3c, !PT ;  /* 0x0000001704041212 */ /* 0x000fc600078e3cff */
        /* <DEDUP_REMOVED lines=11> */
[----:B--2---:R-:W-:-:S03]  /*0b40*/  @P1 LOP3.LUT R9, R9, R20, RZ, 0x3c, !PT ;  /* 0x0000001409091212 */ /* 0x004fc600078e3cff */
[----:B------:R-:W2:Y:S01]  /*0b50*/  @P4 LDG.E R20, desc[UR4][R10.64+0xf8] ;  /* 0x0000f8040a144981 */ /* 0x000ea2000c1e1900 */
[----:B---3--:R-:W-:Y:S02]  /*0b60*/  @P1 LOP3.LUT R7, R7, R22, RZ, 0x3c, !PT ;  /* 0x0000001607071212 */ /* 0x008fe400078e3cff */
[----:B------:R-:W-:Y:S01]  /*0b70*/  @P2 LOP3.LUT R9, R9, R26, RZ, 0x3c, !PT ;  /* 0x0000001a09092212 */ /* 0x000fe200078e3cff */
[----:B------:R-:W3:Y:S01]  /*0b80*/  @P4 LDG.E R22, desc[UR4][R10.64+0x100] ;  /* 0x000100040a164981 */ /* 0x000ee2000c1e1900 */
[----:B----4-:R-:W-:-:S03]  /*0b90*/  @P1 LOP3.LUT R6, R6, R21, RZ, 0x3c, !PT ;  /* 0x0000001506061212 */ /* 0x010fc600078e3cff */
[----:B------:R-:W4:Y:S01]  /*0ba0*/  @P4 LDG.E R21, desc[UR4][R10.64+0xfc] ;  /* 0x0000fc040a154981 */ /* 0x000f22000c1e1900 */
[----:B------:R-:W-:Y:S02]  /*0bb0*/  @P2 LOP3.LUT R6, R6, R25, RZ, 0x3c, !PT ;  /* 0x0000001906062212 */ /* 0x000fe400078e3cff */
[----:B------:R-:W-:Y:S01]  /*0bc0*/  @P2 LOP3.LUT R7, R7, R28, RZ, 0x3c, !PT ;  /* 0x0000001c07072212 */ /* 0x000fe200078e3cff */
        /* <DEDUP_REMOVED lines=10> */
[----:B------:R-:W4:Y:S04]  /*0c70*/  @P0 LDG.E R34, desc[UR4][R10.64+0x12c] ;  /* 0x00012c040a220981 */ /* 0x000f28000c1e1900 */
[----:B------:R-:W4:Y:S04]  /*0c80*/  @P0 LDG.E R19, desc[UR4][R10.64+0x130] ;  /* 0x000130040a130981 */ /* 0x000f28000c1e1900 */
[----:B------:R-:W4:Y:S01]  /*0c90*/  @P0 LDG.E R31, desc[UR4][R10.64+0x138] ;  /* 0x000138040a1f0981 */ /* 0x000f22000c1e1900 */
[----:B------:R-:W-:-:S05]  /*0ca0*/  VIADD R17, R17, 0x10 ;  /* 0x0000001011117836 */ /* 0x000fca0000000000 */
[----:B------:R-:W-:Y:S02]  /*0cb0*/  ISETP.NE.AND P1, PT, R17, 0x20, PT ;  /* 0x000000201100780c */ /* 0x000fe40003f25270 */
[----:B------:R-:W-:Y:S02]  /*0cc0*/  @P5 LOP3.LUT R9, R9, R24, RZ, 0x3c, !PT ;  /* 0x0000001809095212 */ /* 0x000fe400078e3cff */
[----:B------:R-:W-:Y:S02]  /*0cd0*/  @P5 LOP3.LUT R6, R6, R23, RZ, 0x3c, !PT ;  /* 0x0000001706065212 */ /* 0x000fe400078e3cff */
[----:B------:R-:W-:Y:S02]  /*0ce0*/  @P6 LOP3.LUT R9, R9, R30, RZ, 0x3c, !PT ;  /* 0x0000001e09096212 */ /* 0x000fe400078e3cff */
[----:B------:R-:W-:Y:S02]  /*0cf0*/  @P6 LOP3.LUT R6, R6, R27, RZ, 0x3c, !PT ;  /* 0x0000001b06066212 */ /* 0x000fe400078e3cff */
[----:B--2---:R-:W-:-:S02]  /*0d00*/  @P4 LOP3.LUT R7, R7, R20, RZ, 0x3c, !PT ;  /* 0x0000001407074212 */ /* 0x004fc400078e3cff */
[----:B---3--:R-:W-:Y:S02]  /*0d10*/  @P4 LOP3.LUT R5, R5, R22, RZ, 0x3c, !PT ;  /* 0x0000001605054212 */ /* 0x008fe400078e3cff */
[----:B----4-:R-:W-:Y:S02]  /*0d20*/  @P4 LOP3.LUT R4, R4, R21, RZ, 0x3c, !PT ;  /* 0x0000001504044212 */ /* 0x010fe400078e3cff */
        /* <DEDUP_REMOVED lines=8> */
[----:B------:R-:W-:Y:S02]  /*0db0*/  @P0 LOP3.LUT R5, R5, R33, RZ, 0x3c, !PT ;  /* 0x0000002105050212 */ /* 0x000fe400078e3cff */
[----:B------:R-:W-:-:S02]  /*0dc0*/  @P0 LOP3.LUT R6, R6, R19, RZ, 0x3c, !PT ;  /* 0x0000001306060212 */ /* 0x000fc400078e3cff */
[----:B------:R-:W-:Y:S01]  /*0dd0*/  @P0 LOP3.LUT R4, R4, R31, RZ, 0x3c, !PT ;  /* 0x0000001f04040212 */ /* 0x000fe200078e3cff */
[----:B------:R-:W-:Y:S06]  /*0de0*/  @P1 BRA `(.L_x_4) ;  /* 0xfffffff400481947 */ /* 0x000fec000383ffff */
[----:B------:R-:W-:-:S05]  /*0df0*/  VIADD R15, R15, 0x1 ;  /* 0x000000010f0f7836 */ /* 0x000fca0000000000 */
[----:B------:R-:W-:-:S13]  /*0e00*/  ISETP.NE.AND P0, PT, R15, 0x5, PT ;  /* 0x000000050f00780c */ /* 0x000fda0003f05270 */
[----:B------:R-:W-:Y:S05]  /*0e10*/  @P0 BRA `(.L_x_5) ;  /* 0xfffffff400200947 */ /* 0x000fea000383ffff */
[----:B------:R-:W0:Y:S01]  /*0e20*/  S2R R15, SR_TID.X ;  /* 0x00000000000f7919 */ /* 0x000e220000002100 */
[----:B------:R-:W1:Y:S01]  /*0e30*/  LDC.64 R10, c[0x0][0x388] ;  /* 0x0000e200ff0a7b82 */ /* 0x000e620000000a00 */
[----:B------:R-:W-:Y:S02]  /*0e40*/  VIADD R14, R14, 0x1 ;  /* 0x000000010e0e7836 */ /* 0x000fe40000000000 */
[----:B0-----:R-:W-:-:S04]  /*0e50*/  IMAD R15, R12, UR6, R15 ;  /* 0x000000060c0f7c24 */ /* 0x001fc8000f8e020f */
[----:B-1----:R-:W-:Y:S01]  /*0e60*/  IMAD.WIDE R10, R15, 0x30, R10 ;  /* 0x000000300f0a7825 */ /* 0x002fe200078e020a */
[----:B------:R-:W-:-:S04]  /*0e70*/  LOP3.LUT R15, R13, 0x3, RZ, 0xc0, !PT ;  /* 0x000000030d0f7812 */ /* 0x000fc800078ec0ff */
[----:B------:R0:W-:Y:S01]  /*0e80*/  STG.E desc[UR4][R10.64+0x4], R9 ;  /* 0x000004090a007986 */ /* 0x0001e2000c101904 */
[----:B------:R-:W-:-:S03]  /*0e90*/  ISETP.GE.U32.AND P0, PT, R14, R15, PT ;  /* 0x0000000f0e00720c */ /* 0x000fc60003f06070 */
[----:B------:R0:W-:Y:S04]  /*0ea0*/  STG.E.64 desc[UR4][R10.64+0x8], R6 ;  /* 0x000008060a007986 */ /* 0x0001e8000c101b04 */
[----:B------:R0:W-:Y:S06]  /*0eb0*/  STG.E.64 desc[UR4][R10.64+0x10], R4 ;  /* 0x000010040a007986 */ /* 0x0001ec000c101b04 */
[----:B------:R-:W-:Y:S05]  /*0ec0*/  @!P0 BRA `(.L_x_6) ;  /* 0xfffffff000e48947 */ /* 0x000fea000383ffff */
.L_x_3:
[----:B------:R-:W-:Y:S05]  /*0ed0*/  BSYNC.RECONVERGENT B1 ;  /* 0x0000000000017941 */ /* 0x000fea0003800200 */
.L_x_2:
[C---:B------:R-:W-:Y:S01]  /*0ee0*/  ISETP.GT.U32.AND P0, PT, R13.reuse, 0x3, PT ;  /* 0x000000030d00780c */ /* 0x040fe20003f04070 */
[----:B------:R-:W-:Y:S01]  /*0ef0*/  VIADD R8, R8, 0x1 ;  /* 0x0000000108087836 */ /* 0x000fe20000000000 */
[--C-:B------:R-:W-:Y:S02]  /*0f00*/  SHF.R.U64 R13, R13, 0x2, R0.reuse ;  /* 0x000000020d0d7819 */ /* 0x100fe40000001200 */
[----:B------:R-:W-:Y:S02]  /*0f10*/  ISETP.GT.U32.AND.EX P0, PT, R0, RZ, PT, P0 ;  /* 0x000000ff0000720c */ /* 0x000fe40003f04100 */
[----:B------:R-:W-:-:S11]  /*0f20*/  SHF.R.U32.HI R0, RZ, 0x2, R0 ;  /* 0x00000002ff007819 */ /* 0x000fd60000011600 */
[----:B------:R-:W-:Y:S05]  /*0f30*/  @P0 BRA `(.L_x_7) ;  /* 0xfffffff000a80947 */ /* 0x000fea000383ffff */
.L_x_1:
[----:B------:R-:W-:Y:S05]  /*0f40*/  BSYNC.RECONVERGENT B0 ;  /* 0x0000000000007941 */ /* 0x000fea0003800200 */
.L_x_0:
[----:B------:R-:W1:Y:S01]  /*0f50*/  S2R R17, SR_TID.X ;  /* 0x0000000000117919 */ /* 0x000e620000002100 */
[----:B0-----:R-:W0:Y:S01]  /*0f60*/  LDC.64 R10, c[0x0][0x388] ;  /* 0x0000e200ff0a7b82 */ /* 0x001e220000000a00 */
[C---:B------:R-:W-:Y:S01]  /*0f70*/  IMAD.SHL.U32 R2, R12.reuse, 0x10, RZ ;  /* 0x000000100c027824 */ /* 0x040fe200078e00ff */
[----:B------:R-:W-:Y:S01]  /*0f80*/  BSSY.RECONVERGENT B0, `(.L_x_8) ;  /* 0x0000060000007945 */ /* 0x000fe20003800200 */
[----:B------:R-:W-:Y:S02]  /*0f90*/  IMAD.SHL.U32 R0, R12, 0x4, RZ ;  /* 0x000000040c007824 */ /* 0x000fe400078e00ff */
[----:B------:R-:W-:Y:S01]  /*0fa0*/  IMAD.MOV.U32 R14, RZ, RZ, 0x3bbb989d ;  /* 0x3bbb989dff0e7424 */ /* 0x000fe200078e00ff */
[----:B------:R-:W-:Y:S01]  /*0fb0*/  LOP3.LUT R8, R2, 0x30, RZ, 0xc0, !PT ;  /* 0x0000003002087812 */ /* 0x000fe200078ec0ff */
[----:B------:R-:W-:Y:S01]  /*0fc0*/  IMAD.MOV.U32 R16, RZ, RZ, 0x437c0000 ;  /* 0x437c0000ff107424 */ /* 0x000fe200078e00ff */
[----:B------:R-:W2:Y:S01]  /*0fd0*/  LDC R19, c[0x0][0x390] ;  /* 0x0000e400ff137b82 */ /* 0x000ea20000000800 */
[----:B------:R-:W-:-:S02]  /*0fe0*/  LOP3.LUT R2, R0, 0x3fffff0, RZ, 0xc0, !PT ;  /* 0x03fffff000027812 */ /* 0x000fc400078ec0ff */
[----:B------:R-:W-:Y:S01]  /*0ff0*/  LOP3.LUT R0, R8, 0xe, RZ, 0xfc, !PT ;  /* 0x0000000e08007812 */ /* 0x000fe200078efcff */
[--C-:B-1----:R-:W-:Y:S01]  /*1000*/  IMAD R3, R12, UR6, R17.reuse ;  /* 0x000000060c037c24 */ /* 0x102fe2000f8e0211 */
[--C-:B------:R-:W-:Y:S01]  /*1010*/  LOP3.LUT R13, R8, 0x1, R17.reuse, 0xf4, !PT ;  /* 0x00000001080d7812 */ /* 0x100fe200078ef411 */
[----:B--2---:R-:W-:Y:S01]  /*1020*/  FMUL R19, R19, -2 ;  /* 0xc000000013137820 */ /* 0x004fe20000400000 */
[----:B------:R-:W-:Y:S02]  /*1030*/  IMAD.IADD R2, R2, 0x1, R17 ;  /* 0x0000000102027824 */ /* 0x000fe400078e0211 */
[----:B0-----:R-:W-:Y:S01]  /*1040*/  IMAD.WIDE R10, R3, 0x30, R10 ;  /* 0x00000030030a7825 */ /* 0x001fe200078e020a */
[----:B------:R-:W-:-:S03]  /*1050*/  VIMNMX R18, PT, PT, R0, R13, !PT ;  /* 0x0000000d00127248 */ /* 0x000fc60007fe0100 */
[----:B------:R-:W-:Y:S01]  /*1060*/  FFMA.SAT R3, R19, R14, 0.5 ;  /* 0x3f00000013037423 */ /* 0x000fe2000000200e */
[----:B------:R-:W-:Y:S01]  /*1070*/  IMAD.SHL.U32 R14, R2, 0x40, RZ ;  /* 0x00000040020e7824 */ /* 0x000fe200078e00ff */
[----:B------:R0:W-:Y:S01]  /*1080*/  STG.E.64 desc[UR4][R10.64+0x18], RZ ;  /* 0x000018ff0a007986 */ /* 0x0001e2000c101b04 */
[----:B------:R-:W-:Y:S01]  /*1090*/  IADD3 R18, PT, PT, R18, 0x1, -R13 ;  /* 0x0000000112127810 */ /* 0x000fe20007ffe80d */
[----:B------:R-:W-:Y:S01]  /*10a0*/  FFMA.RM R3, R3, R16, 12582913 ;  /* 0x4b40000103037423 */ /* 0x000fe20000004010 */
[----:B------:R-:W-:Y:S01]  /*10b0*/  VIADD R16, R14, 0x40 ;  /* 0x000000400e107836 */ /* 0x000fe20000000000 */
[----:B------:R0:W-:Y:S01]  /*10c0*/  STG.E desc[UR4][R10.64+0x20], RZ ;  /* 0x000020ff0a007986 */ /* 0x0001e2000c101904 */
[----:B------:R-:W-:Y:S01]  /*10d0*/  LOP3.LUT P0, RZ, R18, 0x2, RZ, 0xc0, !PT ;  /* 0x0000000212ff7812 */ /* 0x000fe2000780c0ff */
[C---:B------:R-:W-:Y:S01]  /*10e0*/  FADD R8, R3.reuse, -12583039 ;  /* 0xcb40007f03087421 */ /* 0x040fe20000000000 */
[----:B------:R-:W-:Y:S01]  /*10f0*/  VIADD R20, R14, 0xfc0 ;  /* 0x00000fc00e147836 */ /* 0x000fe20000000000 */
[----:B------:R0:W-:Y:S01]  /*1100*/  STG.E.64 desc[UR4][R10.64+0x28], RZ ;  /* 0x000028ff0a007986 */ /* 0x0001e2000c101b04 */
[----:B------:R-:W-:-:S02]  /*1110*/  IMAD.SHL.U32 R3, R3, 0x800000, RZ ;  /* 0x0080000003037824 */ /* 0x000fc400078e00ff */
[C---:B------:R-:W-:Y:S01]  /*1120*/  FFMA R8, R19.reuse, 1.4426950216293334961, -R8 ;  /* 0x3fb8aa3b13087823 */ /* 0x040fe20000000808 */
[----:B------:R-:W-:Y:S02]  /*1130*/  LOP3.LUT R16, R16, 0xfc0, RZ, 0xc0, !PT ;  /* 0x00000fc010107812 */ /* 0x000fe400078ec0ff */
[----:B------:R-:W-:Y:S01]  /*1140*/  LOP3.LUT R20, R20, 0xfc0, RZ, 0xc0, !PT ;  /* 0x00000fc014147812 */ /* 0x000fe200078ec0ff */
[----:B------:R-:W-:-:S03]  /*1150*/  FFMA R19, R19, 1.925963033500011079e-08, R8 ;  /* 0x32a5706013137823 */ /* 0x000fc60000000008 */
[----:B0-----:R-:W-:Y:S05]  /*1160*/  @P0 BRA `(.L_x_9) ;  /* 0x0000000400040947 */ /* 0x001fea0003800000 */
[----:B------:R-:W0:Y:S01]  /*1170*/  LDC R23, c[0x0][0x394] ;  /* 0x0000e500ff177b82 */ /* 0x000e220000000800 */
[----:B------:R-:W-:Y:S01]  /*1180*/  SHF.R.U32.HI R8, RZ, 0x2, R9 ;  /* 0x00000002ff087819 */ /* 0x000fe20000011609 */
[----:B------:R-:W-:Y:S02]  /*1190*/  IMAD.MOV.U32 R24, RZ, RZ, -0x266e14b1 ;  /* 0xd991eb4fff187424 */ /* 0x000fe400078e00ff */
[----:B------:R-:W-:Y:S01]  /*11a0*/  IMAD.IADD R27, R16, 0x1, R13 ;  /* 0x00000001101b7824 */ /* 0x000fe200078e020d */
[----:B------:R-:W-:Y:S01]  /*11b0*/  LOP3.LUT R8, R8, R9, RZ, 0x3c, !PT ;  /* 0x0000000908087212 */ /* 0x000fe200078e3cff */
[----:B------:R-:W-:Y:S02]  /*11c0*/  IMAD.SHL.U32 R9, R5, 0x10, RZ ;  /* 0x0000001005097824 */ /* 0x000fe400078e00ff */
[----:B------:R-:W1:Y:S02]  /*11d0*/  LDC.64 R14, c[0x0][0x380] ;  /* 0x0000e000ff0e7b82 */ /* 0x000e640000000a00 */
[----:B------:R-:W-:-:S05]  /*11e0*/  IMAD.SHL.U32 R21, R8, 0x2, RZ ;  /* 0x0000000208157824 */ /* 0x000fca00078e00ff */
[----:B------:R-:W-:-:S04]  /*11f0*/  LOP3.LUT R8, R8, R21, R9, 0x96, !PT ;  /* 0x0000001508087212 */ /* 0x000fc800078e9609 */
[----:B------:R-:W-:Y:S01]  /*1200*/  LOP3.LUT R9, R8, R5, RZ, 0x3c, !PT ;  /* 0x0000000508097212 */ /* 0x000fe200078e3cff */
[----:B------:R-:W-:Y:S02]  /*1210*/  IMAD.MOV.U32 R8, RZ, RZ, R5 ;  /* 0x000000ffff087224 */ /* 0x000fe400078e0005 */
[----:B------:R-:W-:Y:S01]  /*1220*/  IMAD.MOV.U32 R5, RZ, RZ, R6 ;  /* 0x000000ffff057224 */ /* 0x000fe200078e0006 */
[----:B0-----:R-:W-:Y:S01]  /*1230*/  LEA R22, R23, 0x1, 0x1 ;  /* 0x0000000117167811 */ /* 0x001fe200078e08ff */
[----:B------:R-:W-:Y:S01]  /*1240*/  VIADD R6, R13, 0xffffffff ;  /* 0xffffffff0d067836 */ /* 0x000fe20000000000 */
[----:B------:R-:W-:Y:S01]  /*1250*/  ISETP.GT.AND P0, PT, R23, -0x1, PT ;  /* 0xffffffff1700780c */ /* 0x000fe20003f04270 */
[----:B------:R-:W-:Y:S01]  /*1260*/  IMAD.MOV.U32 R23, RZ, RZ, R4 ;  /* 0x000000ffff177224 */ /* 0x000fe200078e0004 */
[----:B------:R-:W-:Y:S01]  /*1270*/  LOP3.LUT R21, R22, 0xaad26b49, RZ, 0x3c, !PT ;  /* 0xaad26b4916157812 */ /* 0x000fe200078e3cff */
[----:B------:R-:W-:Y:S01]  /*1280*/  VIADD R4, R13, 0x1 ;  /* 0x000000010d047836 */ /* 0x000fe20000000000 */
[----:B------:R-:W-:Y:S01]  /*1290*/  SEL R24, R24, 0x8bf16996, P0 ;  /* 0x8bf1699618187807 */ /* 0x000fe20000000000 */
[----:B------:R-:W-:Y:S01]  /*12a0*/  IMAD.MOV.U32 R22, RZ, RZ, R7 ;  /* 0x000000ffff167224 */ /* 0x000fe200078e0007 */
[----:B------:R-:W-:Y:S01]  /*12b0*/  STG.E.64 desc[UR4][R10.64+0x10], R8 ;  /* 0x000010080a007986 */ /* 0x000fe2000c101b04 */
[----:B------:R-:W-:Y:S01]  /*12c0*/  IMAD R21, R21, 0x4182bed5, RZ ;  /* 0x4182bed515157824 */ /* 0x000fe200078e02ff */
[----:B------:R-:W-:Y:S01]  /*12d0*/  LOP3.LUT R7, R4, 0x3f, RZ, 0xc0, !PT ;  /* 0x0000003f04077812 */ /* 0x000fe200078ec0ff */
[----:B-1----:R-:W-:Y:S01]  /*12e0*/  IMAD.WIDE.U32 R26, R27, 0x4, R14 ;  /* 0x000000041b1a7825 */ /* 0x002fe200078e000e */
[----:B------:R0:W-:Y:S03]  /*12f0*/  STG.E.64 desc[UR4][R10.64+0x8], R22 ;  /* 0x000008160a007986 */ /* 0x0001e6000c101b04 */
[----:B------:R-:W-:-:S02]  /*1300*/  IMAD.IADD R21, R21, 0x1, R24 ;  /* 0x0000000115157824 */ /* 0x000fc400078e0218 */
[----:B------:R-:W-:Y:S01]  /*1310*/  IMAD R25, R2, 0x40, R7 ;  /* 0x0000004002197824 */ /* 0x000fe200078e0207 */
[----:B------:R-:W-:Y:S01]  /*1320*/  LOP3.LUT R7, R6, 0x3f, RZ, 0xc0, !PT ;  /* 0x0000003f06077812 */ /* 0x000fe200078ec0ff */
[----:B------:R-:W-:Y:S02]  /*1330*/  VIADD R4, R21, 0x6a788e ;  /* 0x006a788e15047836 */ /* 0x000fe40000000000 */
[----:B------:R-:W-:-:S03]  /*1340*/  IMAD.IADD R21, R20, 0x1, R13 ;  /* 0x0000000114157824 */ /* 0x000fc600078e020d */
[----:B------:R1:W-:Y:S01]  /*1350*/  STG.E.64 desc[UR4][R10.64], R4 ;  /* 0x000000040a007986 */ /* 0x0003e2000c101b04 */
[----:B0-----:R-:W-:-:S03]  /*1360*/  IMAD.WIDE R22, R25, 0x4, R14 ;  /* 0x0000000419167825 */ /* 0x001fc600078e020e */
[----:B------:R-:W2:Y:S01]  /*1370*/  LDG.E R26, desc[UR4][R26.64] ;  /* 0x000000041a1a7981 */ /* 0x000ea2000c1e1900 */
[C---:B------:R-:W-:Y:S02]  /*1380*/  IMAD R25, R2.reuse, 0x40, R7 ;  /* 0x0000004002197824 */ /* 0x040fe400078e0207 */
[--C-:B------:R-:W-:Y:S01]  /*1390*/  IMAD.WIDE.U32 R6, R21, 0x4, R14.reuse ;  /* 0x0000000415067825 */ /* 0x100fe200078e000e */
[----:B------:R-:W2:Y:S03]  /*13a0*/  LDG.E R22, desc[UR4][R22.64] ;  /* 0x0000000416167981 */ /* 0x000ea6000c1e1900 */
[----:B------:R-:W-:Y:S02]  /*13b0*/  IMAD.WIDE R24, R25, 0x4, R14 ;  /* 0x0000000419187825 */ /* 0x000fe400078e020e */
[----:B------:R-:W2:Y:S02]  /*13c0*/  LDG.E R7, desc[UR4][R6.64] ;  /* 0x0000000406077981 */ /* 0x000ea4000c1e1900 */
[----:B------:R-:W-:-:S02]  /*13d0*/  IMAD R21, R2, 0x40, R13 ;  /* 0x0000004002157824 */ /* 0x000fc400078e020d */
[----:B------:R-:W3:Y:S02]  /*13e0*/  LDG.E R24, desc[UR4][R24.64] ;  /* 0x0000000418187981 */ /* 0x000ee4000c1e1900 */
[----:B------:R-:W-:-:S05]  /*13f0*/  IMAD.WIDE R14, R21, 0x4, R14 ;  /* 0x00000004150e7825 */ /* 0x000fca00078e020e */
[----:B------:R-:W4:Y:S01]  /*1400*/  LDG.E R8, desc[UR4][R14.64] ;  /* 0x000000040e087981 */ /* 0x000f22000c1e1900 */
[----:B-1----:R-:W-:Y:S01]  /*1410*/  IMAD.IADD R4, R9, 0x1, R4 ;  /* 0x0000000109047824 */ /* 0x002fe200078e0204 */
[----:B------:R-:W-:Y:S04]  /*1420*/  BSSY.RECONVERGENT B1, `(.L_x_10) ;  /* 0x0000011000017945 */ /* 0x000fe80003800200 */
[----:B------:R-:W-:Y:S02]  /*1430*/  I2FP.F32.U32 R4, R4 ;  /* 0x0000000400047245 */ /* 0x000fe40000201000 */
[----:B--2---:R-:W-:-:S05]  /*1440*/  IADD3 R5, PT, PT, R22, R7, R26 ;  /* 0x0000000716057210 */ /* 0x004fca0007ffe01a */
[----:B---3--:R-:W-:-:S04]  /*1450*/  IMAD.IADD R5, R24, 0x1, R5 ;  /* 0x0000000118057824 */ /* 0x008fc800078e0205 */
[----:B----4-:R-:W-:-:S05]  /*1460*/  IMAD R5, R8, R5, RZ ;  /* 0x0000000508057224 */ /* 0x010fca00078e02ff */
[----:B------:R-:W-:Y:S02]  /*1470*/  ISETP.GE.AND P0, PT, R5, 0x1, PT ;  /* 0x000000010500780c */ /* 0x000fe40003f06270 */
[----:B------:R-:W-:-:S04]  /*1480*/  SHF.R.S32.HI R5, RZ, 0x1f, R5 ;  /* 0x0000001fff057819 */ /* 0x000fc80000011405 */
[----:B------:R-:W-:-:S04]  /*1490*/  SEL R21, R5, 0x1, !P0 ;  /* 0x0000000105157807 */ /* 0x000fc80004000000 */
[----:B------:R-:W-:Y:S01]  /*14a0*/  ISETP.GE.AND P0, PT, R21, RZ, PT ;  /* 0x000000ff1500720c */ /* 0x000fe20003f06270 */
[----:B------:R-:W-:-:S04]  /*14b0*/  IMAD.MOV.U32 R5, RZ, RZ, 0x2f800000 ;  /* 0x2f800000ff057424 */ /* 0x000fc800078e00ff */
[----:B------:R-:W-:Y:S01]  /*14c0*/  FFMA R5, R4, R5, 1.1641532182693481445e-10 ;  /* 0x2f00000004057423 */ /* 0x000fe20000000005 */
[----:B------:R-:W-:-:S07]  /*14d0*/  IMAD.MOV.U32 R4, RZ, RZ, 0x3f800000 ;  /* 0x3f800000ff047424 */ /* 0x000fce00078e00ff */
[----:B------:R-:W-:Y:S05]  /*14e0*/  @!P0 BRA `(.L_x_11) ;  /* 0x0000000000108947 */ /* 0x000fea0003800000 */
[----:B------:R-:W-:Y:S01]  /*14f0*/  ISETP.NE.AND P0, PT, R21, RZ, PT ;  /* 0x000000ff1500720c */ /* 0x000fe20003f05270 */
[----:B------:R-:W-:-:S12]  /*1500*/  IMAD.MOV.U32 R4, RZ, RZ, 0x3f000000 ;  /* 0x3f000000ff047424 */ /* 0x000fd800078e00ff */
[----:B------:R-:W0:Y:S02]  /*1510*/  @P0 MUFU.EX2 R6, R19 ;  /* 0x0000001300060308 */ /* 0x000e240000000800 */
[----:B0-----:R-:W-:-:S07]  /*1520*/  @P0 FMUL R4, R3, R6 ;  /* 0x0000000603040220 */ /* 0x001fce0000400000 */
.L_x_11:
[----:B------:R-:W-:Y:S05]  /*1530*/  BSYNC.RECONVERGENT B1 ;  /* 0x0000000000017941 */ /* 0x000fea0003800200 */
.L_x_10:
[----:B------:R-:W-:Y:S01]  /*1540*/  FSETP.GT.AND P0, PT, R4, R5, PT ;  /* 0x000000050400720b */ /* 0x000fe20003f04000 */
[----:B------:R-:W-:-:S12]  /*1550*/  VIADD R13, R13, 0x2 ;  /* 0x000000020d0d7836 */ /* 0x000fd80000000000 */
[----:B------:R-:W-:-:S05]  /*1560*/  @P0 IMAD.MOV R5, RZ, RZ, -R8 ;  /* 0x000000ffff050224 */ /* 0x000fca00078e0a08 */
[----:B------:R0:W-:Y:S02]  /*1570*/  @P0 STG.E desc[UR4][R14.64], R5 ;  /* 0x000000050e000986 */ /* 0x0001e4000c101904 */
.L_x_9:
[----:B------:R-:W-:Y:S05]  /*1580*/  BSYNC.RECONVERGENT B0 ;  /* 0x0000000000007941 */ /* 0x000fea0003800200 */
.L_x_8:
[----:B------:R-:W-:-:S13]  /*1590*/  ISETP.GE.U32.AND P0, PT, R18, 0x2, PT ;  /* 0x000000021200780c */ /* 0x000fda0003f06070 */
[----:B------:R-:W-:Y:S05]  /*15a0*/  @!P0 EXIT ;  /* 0x000000000000894d */ /* 0x000fea0003800000 */
[----:B------:R-:W1:Y:S01]  /*15b0*/  MUFU.EX2 R4, R19 ;  /* 0x0000001300047308 */ /* 0x000e620000000800 */
[----:B------:R-:W-:Y:S02]  /*15c0*/  IMAD.SHL.U32 R12, R12, 0x100, RZ ;  /* 0x000001000c0c7824 */ /* 0x000fe400078e00ff */
[--C-:B0-----:R-:W-:Y:S02]  /*15d0*/  IMAD.IADD R5, R20, 0x1, R13.reuse ;  /* 0x0000000114057824 */ /* 0x101fe400078e020d */
[----:B------:R-:W-:Y:S01]  /*15e0*/  IMAD.IADD R7, R16, 0x1, R13 ;  /* 0x0000000110077824 */ /* 0x000fe200078e020d */
[C---:B------:R-:W-:Y:S01]  /*15f0*/  LOP3.LUT R12, R13.reuse, 0xfffffc00, R12, 0xf8, !PT ;  /* 0xfffffc000d0c7812 */ /* 0x040fe200078ef80c */
[----:B------:R-:W-:-:S04]  /*1600*/  VIADD R8, R13, 0x3f ;  /* 0x0000003f0d087836 */ /* 0x000fc80000000000 */
[----:B------:R-:W-:Y:S02]  /*1610*/  IMAD R6, R17, 0x40, R12 ;  /* 0x0000004011067824 */ /* 0x000fe400078e020c */
[----:B-1----:R-:W-:-:S07]  /*1620*/  FMUL R9, R3, R4 ;  /* 0x0000000403097220 */ /* 0x002fce0000400000 */
.L_x_16:
[----:B------:R-:W2:Y:S04]  /*1630*/  LDG.E.64 R24, desc[UR4][R10.64] ;  /* 0x000000040a187981 */ /* 0x000ea8000c1e1b00 */
[----:B------:R-:W3:Y:S04]  /*1640*/  LDG.E.64 R12, desc[UR4][R10.64+0x10] ;  /* 0x000010040a0c7981 */ /* 0x000ee8000c1e1b00 */
[----:B------:R-:W4:Y:S01]  /*1650*/  LDG.E.64 R14, desc[UR4][R10.64+0x8] ;  /* 0x000008040a0e7981 */ /* 0x000f22000c1e1b00 */
[----:B------:R-:W-:-:S05]  /*1660*/  VIADD R20, R8, 0xffffffc2 ;  /* 0xffffffc208147836 */ /* 0x000fca0000000000 */
[----:B------:R-:W-:-:S04]  /*1670*/  SHF.R.S32.HI R21, RZ, 0x1f, R20 ;  /* 0x0000001fff157819 */ /* 0x000fc80000011414 */
[----:B------:R-:W-:-:S04]  /*1680*/  LEA.HI R21, R21, R20, RZ, 0x6 ;  /* 0x0000001415157211 */ /* 0x000fc800078f30ff */
[----:B------:R-:W-:-:S05]  /*1690*/  LOP3.LUT R21, R21, 0xffffffc0, RZ, 0xc0, !PT ;  /* 0xffffffc015157812 */ /* 0x000fca00078ec0ff */
[----:B------:R-:W-:-:S04]  /*16a0*/  IMAD.IADD R21, R20, 0x1, -R21 ;  /* 0x0000000114157824 */ /* 0x000fc800078e0a15 */
[----:B------:R-:W-:Y:S01]  /*16b0*/  IMAD R21, R2, 0x40, R21 ;  /* 0x0000004002157824 */ /* 0x000fe200078e0215 */
[----:B--2---:R-:W-:Y:S01]  /*16c0*/  SHF.R.U32.HI R16, RZ, 0x2, R25 ;  /* 0x00000002ff107819 */ /* 0x004fe20000011619 */
[----:B------:R-:W-:-:S03]  /*16d0*/  VIADD R24, R24, 0x587c5 ;  /* 0x000587c518187836 */ /* 0x000fc60000000000 */
[----:B------:R-:W-:Y:S01]  /*16e0*/  LOP3.LUT R25, R16, R25, RZ, 0x3c, !PT ;  /* 0x0000001910197212 */ /* 0x000fe200078e3cff */
[----:B---3--:R-:W-:Y:S01]  /*16f0*/  IMAD.SHL.U32 R18, R13, 0x10, RZ ;  /* 0x000000100d127824 */ /* 0x008fe200078e00ff */
[----:B------:R-:W0:Y:S01]  /*1700*/  LDC.64 R16, c[0x0][0x380] ;  /* 0x0000e000ff107b82 */ /* 0x000e220000000a00 */
[----:B------:R-:W-:Y:S02]  /*1710*/  IMAD.MOV.U32 R28, RZ, RZ, R13 ;  /* 0x000000ffff1c7224 */ /* 0x000fe400078e000d */
[C---:B------:R-:W-:Y:S02]  /*1720*/  IMAD.SHL.U32 R19, R25.reuse, 0x2, RZ ;  /* 0x0000000219137824 */ /* 0x040fe400078e00ff */
[----:B------:R-:W-:Y:S02]  /*1730*/  IMAD.MOV.U32 R23, RZ, RZ, R12 ;  /* 0x000000ffff177224 */ /* 0x000fe400078e000c */
[----:B----4-:R-:W-:Y:S01]  /*1740*/  IMAD.MOV.U32 R22, RZ, RZ, R15 ;  /* 0x000000ffff167224 */ /* 0x010fe200078e000f */
[----:B------:R-:W-:Y:S01]  /*1750*/  LOP3.LUT R18, R25, R19, R18, 0x96, !PT ;  /* 0x0000001319127212 */ /* 0x000fe200078e9612 */
[----:B------:R-:W-:Y:S01]  /*1760*/  IMAD.MOV.U32 R25, RZ, RZ, R14 ;  /* 0x000000ffff197224 */ /* 0x000fe200078e000e */
[----:B------:R-:W-:-:S02]  /*1770*/  SHF.R.S32.HI R19, RZ, 0x1f, R8 ;  /* 0x0000001fff137819 */ /* 0x000fc40000011408 */
[----:B------:R-:W-:Y:S01]  /*1780*/  LOP3.LUT R29, R18, R13, RZ, 0x3c, !PT ;  /* 0x0000000d121d7212 */ /* 0x000fe200078e3cff */
[----:B------:R1:W-:Y:S01]  /*1790*/  STG.E.64 desc[UR4][R10.64+0x8], R22 ;  /* 0x000008160a007986 */ /* 0x0003e2000c101b04 */
[----:B------:R-:W-:-:S03]  /*17a0*/  LEA.HI R19, R19, R8, RZ, 0x6 ;  /* 0x0000000813137211 */ /* 0x000fc600078f30ff */
[----:B------:R2:W-:Y:S01]  /*17b0*/  STG.E.64 desc[UR4][R10.64+0x10], R28 ;  /* 0x0000101c0a007986 */ /* 0x0005e2000c101b04 */
[----:B------:R-:W-:-:S03]  /*17c0*/  LOP3.LUT R19, R19, 0xffffffc0, RZ, 0xc0, !PT ;  /* 0xffffffc013137812 */ /* 0x000fc600078ec0ff */
[----:B------:R3:W-:Y:S02]  /*17d0*/  STG.E.64 desc[UR4][R10.64], R24 ;  /* 0x000000180a007986 */ /* 0x0007e4000c101b04 */
[----:B------:R-:W-:Y:S02]  /*17e0*/  IMAD.IADD R19, R8, 0x1, -R19 ;  /* 0x0000000108137824 */ /* 0x000fe400078e0a13 */
[----:B0-----:R-:W-:-:S04]  /*17f0*/  IMAD.WIDE R26, R21, 0x4, R16 ;  /* 0x00000004151a7825 */ /* 0x001fc800078e0210 */
[----:B------:R-:W-:Y:S02]  /*1800*/  IMAD R31, R2, 0x40, R19 ;  /* 0x00000040021f7824 */ /* 0x000fe400078e0213 */
[--C-:B------:R-:W-:Y:S01]  /*1810*/  IMAD.WIDE R18, R7, 0x4, R16.reuse ;  /* 0x0000000407127825 */ /* 0x100fe200078e0210 */
[----:B------:R-:W4:Y:S03]  /*1820*/  LDG.E R26, desc[UR4][R26.64] ;  /* 0x000000041a1a7981 */ /* 0x000f26000c1e1900 */
[--C-:B------:R-:W-:Y:S01]  /*1830*/  IMAD.WIDE R20, R5, 0x4, R16.reuse ;  /* 0x0000000405147825 */ /* 0x100fe200078e0210 */
[----:B------:R-:W4:Y:S03]  /*1840*/  LDG.E R32, desc[UR4][R18.64] ;  /* 0x0000000412207981 */ /* 0x000f26000c1e1900 */
[--C-:B------:R-:W-:Y:S01]  /*1850*/  IMAD.WIDE R30, R31, 0x4, R16.reuse ;  /* 0x000000041f1e7825 */ /* 0x100fe200078e0210 */
[----:B------:R-:W4:Y:S03]  /*1860*/  LDG.E R33, desc[UR4][R20.64] ;  /* 0x0000000414217981 */ /* 0x000f26000c1e1900 */
[----:B-1----:R-:W-:-:S02]  /*1870*/  IMAD.WIDE R22, R6, 0x4, R16 ;  /* 0x0000000406167825 */ /* 0x002fc400078e0210 */
[----:B------:R-:W5:Y:S04]  /*1880*/  LDG.E R30, desc[UR4][R30.64] ;  /* 0x000000041e1e7981 */ /* 0x000f68000c1e1900 */
[----:B--2---:R-:W2:Y:S01]  /*1890*/  LDG.E R28, desc[UR4][R22.64] ;  /* 0x00000004161c7981 */ /* 0x004ea2000c1e1900 */
[----:B---3--:R-:W-:Y:S01]  /*18a0*/  IMAD.IADD R25, R29, 0x1, R24 ;  /* 0x000000011d197824 */ /* 0x008fe200078e0218 */
[----:B------:R-:W-:Y:S04]  /*18b0*/  BSSY.RECONVERGENT B0, `(.L_x_12) ;  /* 0x0000011000007945 */ /* 0x000fe80003800200 */
[----:B------:R-:W-:-:S02]  /*18c0*/  I2FP.F32.U32 R25, R25 ;  /* 0x0000001900197245 */ /* 0x000fc40000201000 */
[----:B----4-:R-:W-:-:S05]  /*18d0*/  IADD3 R33, PT, PT, R26, R33, R32 ;  /* 0x000000211a217210 */ /* 0x010fca0007ffe020 */
[----:B-----5:R-:W-:-:S04]  /*18e0*/  IMAD.IADD R33, R30, 0x1, R33 ;  /* 0x000000011e217824 */ /* 0x020fc800078e0221 */
[----:B--2---:R-:W-:-:S05]  /*18f0*/  IMAD R33, R28, R33, RZ ;  /* 0x000000211c217224 */ /* 0x004fca00078e02ff */
[----:B------:R-:W-:Y:S02]  /*1900*/  ISETP.GE.AND P0, PT, R33, 0x1, PT ;  /* 0x000000012100780c */ /* 0x000fe40003f06270 */
[----:B------:R-:W-:-:S04]  /*1910*/  SHF.R.S32.HI R33, RZ, 0x1f, R33 ;  /* 0x0000001fff217819 */ /* 0x000fc80000011421 */
[----:B------:R-:W-:-:S04]  /*1920*/  SEL R33, R33, 0x1, !P0 ;  /* 0x0000000121217807 */ /* 0x000fc80004000000 */
[----:B------:R-:W-:Y:S01]  /*1930*/  ISETP.GE.AND P0, PT, R33, RZ, PT ;  /* 0x000000ff2100720c */ /* 0x000fe20003f06270 */
[----:B------:R-:W-:Y:S02]  /*1940*/  IMAD.MOV.U32 R30, RZ, RZ, 0x2f800000 ;  /* 0x2f800000ff1e7424 */ /* 0x000fe400078e00ff */
[----:B------:R-:W-:Y:S02]  /*1950*/  IMAD.MOV.U32 R26, RZ, RZ, 0x3f800000 ;  /* 0x3f800000ff1a7424 */ /* 0x000fe400078e00ff */
[----:B------:R-:W-:-:S08]  /*1960*/  FFMA R25, R25, R30, 1.1641532182693481445e-10 ;  /* 0x2f00000019197423 */ /* 0x000fd0000000001e */
[----:B------:R-:W-:Y:S05]  /*1970*/  @!P0 BRA `(.L_x_13) ;  /* 0x0000000000108947 */ /* 0x000fea0003800000 */
[----:B------:R-:W-:Y:S01]  /*1980*/  ISETP.NE.AND P0, PT, R33, RZ, PT ;  /* 0x000000ff2100720c */ /* 0x000fe20003f05270 */
[----:B------:R-:W-:-:S12]  /*1990*/  IMAD.MOV.U32 R26, RZ, RZ, 0x3f000000 ;  /* 0x3f000000ff1a7424 */ /* 0x000fd800078e00ff */
[----:B------:R-:W-:-:S04]  /*19a0*/  @P0 FMUL R9, R3, R4 ;  /* 0x0000000403090220 */ /* 0x000fc80000400000 */
[----:B------:R-:W-:-:S07]  /*19b0*/  @P0 IMAD.MOV.U32 R26, RZ, RZ, R9 ;  /* 0x000000ffff1a0224 */ /* 0x000fce00078e0009 */
.L_x_13:
[----:B------:R-:W-:Y:S05]  /*19c0*/  BSYNC.RECONVERGENT B0 ;  /* 0x0000000000007941 */ /* 0x000fea0003800200 */
.L_x_12:
[----:B------:R-:W-:-:S13]  /*19d0*/  FSETP.GT.AND P0, PT, R26, R25, PT ;  /* 0x000000191a00720b */ /* 0x000fda0003f04000 */
[----:B------:R-:W-:-:S05]  /*19e0*/  @P0 IMAD.MOV R33, RZ, RZ, -R28 ;  /* 0x000000ffff210224 */ /* 0x000fca00078e0a1c */
[----:B------:R0:W-:Y:S04]  /*19f0*/  @P0 STG.E desc[UR4][R22.64], R33 ;  /* 0x0000002116000986 */ /* 0x0001e8000c101904 */
[----:B------:R-:W2:Y:S04]  /*1a00*/  @P0 LDG.E.64 R24, desc[UR4][R10.64] ;  /* 0x000000040a180981 */ /* 0x000ea8000c1e1b00 */
[----:B------:R-:W3:Y:S04]  /*1a10*/  @P0 LDG.E.64 R28, desc[UR4][R10.64+0x10] ;  /* 0x000010040a1c0981 */ /* 0x000ee8000c1e1b00 */
[----:B------:R-:W4:Y:S01]  /*1a20*/  @P0 LDG.E.64 R26, desc[UR4][R10.64+0x8] ;  /* 0x000008040a1a0981 */ /* 0x000f22000c1e1b00 */
[----:B------:R-:W-:-:S05]  /*1a30*/  VIADD R31, R8, 0xffffffc4 ;  /* 0xffffffc4081f7836 */ /* 0x000fca0000000000 */
[----:B------:R-:W-:-:S04]  /*1a40*/  SHF.R.S32.HI R32, RZ, 0x1f, R31 ;  /* 0x0000001fff207819 */ /* 0x000fc8000001141f */
[----:B------:R-:W-:-:S04]  /*1a50*/  LEA.HI R32, R32, R31, RZ, 0x6 ;  /* 0x0000001f20207211 */ /* 0x000fc800078f30ff */
[----:B------:R-:W-:-:S05]  /*1a60*/  LOP3.LUT R32, R32, 0xffffffc0, RZ, 0xc0, !PT ;  /* 0xffffffc020207812 */ /* 0x000fca00078ec0ff */
[----:B------:R-:W-:Y:S02]  /*1a70*/  IMAD.IADD R31, R31, 0x1, -R32 ;  /* 0x000000011f1f7824 */ /* 0x000fe400078e0a20 */
[----:B--2---:R-:W-:Y:S02]  /*1a80*/  @P0 IMAD.MOV.U32 R14, RZ, RZ, R25 ;  /* 0x000000ffff0e0224 */ /* 0x004fe400078e0019 */
[----:B------:R-:W-:-:S05]  /*1a90*/  VIADD R25, R8, 0x2 ;  /* 0x0000000208197836 */ /* 0x000fca0000000000 */
[----:B------:R-:W-:Y:S02]  /*1aa0*/  SHF.R.S32.HI R34, RZ, 0x1f, R25 ;  /* 0x0000001fff227819 */ /* 0x000fe40000011419 */
[----:B0-----:R-:W-:Y:S02]  /*1ab0*/  SHF.R.U32.HI R33, RZ, 0x2, R14 ;  /* 0x00000002ff217819 */ /* 0x001fe4000001160e */
[----:B------:R-:W-:Y:S02]  /*1ac0*/  LEA.HI R34, R34, R25, RZ, 0x6 ;  /* 0x0000001922227211 */ /* 0x000fe400078f30ff */
[----:B------:R-:W-:Y:S02]  /*1ad0*/  LOP3.LUT R33, R33, R14, RZ, 0x3c, !PT ;  /* 0x0000000e21217212 */ /* 0x000fe400078e3cff */
[----:B------:R-:W-:Y:S01]  /*1ae0*/  LOP3.LUT R34, R34, 0xffffffc0, RZ, 0xc0, !PT ;  /* 0xffffffc022227812 */ /* 0x000fe200078ec0ff */
[----:B---3--:R-:W-:-:S04]  /*1af0*/  IMAD.SHL.U32 R14, R29, 0x10, RZ ;  /* 0x000000101d0e7824 */ /* 0x008fc800078e00ff */
[----:B------:R-:W-:Y:S02]  /*1b00*/  IMAD.IADD R35, R25, 0x1, -R34 ;  /* 0x0000000119237824 */ /* 0x000fe400078e0a22 */
[C---:B------:R-:W-:Y:S02]  /*1b10*/  IMAD.SHL.U32 R25, R33.reuse, 0x2, RZ ;  /* 0x0000000221197824 */ /* 0x040fe400078e00ff */
[----:B----4-:R-:W-:Y:S02]  /*1b20*/  @P0 IMAD.MOV.U32 R15, RZ, RZ, R26 ;  /* 0x000000ffff0f0224 */ /* 0x010fe400078e001a */
[----:B------:R-:W-:Y:S01]  /*1b30*/  @P0 IMAD.MOV.U32 R12, RZ, RZ, R27 ;  /* 0x000000ffff0c0224 */ /* 0x000fe200078e001b */
[----:B------:R-:W-:Y:S01]  /*1b40*/  LOP3.LUT R26, R33, R25, R14, 0x96, !PT ;  /* 0x00000019211a7212 */ /* 0x000fe200078e960e */
[----:B------:R-:W-:Y:S02]  /*1b50*/  IMAD R27, R2, 0x40, R31 ;  /* 0x00000040021b7824 */ /* 0x000fe400078e021f */
[----:B------:R-:W-:Y:S01]  /*1b60*/  VIADD R14, R24, 0x587c5 ;  /* 0x000587c5180e7836 */ /* 0x000fe20000000000 */
[----:B------:R-:W-:Y:S01]  /*1b70*/  LOP3.LUT R25, R26, R29, RZ, 0x3c, !PT ;  /* 0x0000001d1a197212 */ /* 0x000fe200078e3cff */
[----:B------:R-:W-:-:S02]  /*1b80*/  @P0 IMAD.MOV.U32 R13, RZ, RZ, R28 ;  /* 0x000000ffff0d0224 */ /* 0x000fc400078e001c */
[----:B------:R-:W-:Y:S02]  /*1b90*/  IMAD.MOV.U32 R24, RZ, RZ, R29 ;  /* 0x000000ffff187224 */ /* 0x000fe400078e001d */
[----:B------:R-:W-:-:S04]  /*1ba0*/  IMAD.WIDE R26, R27, 0x4, R16 ;  /* 0x000000041b1a7825 */ /* 0x000fc800078e0210 */
[----:B------:R-:W-:Y:S01]  /*1bb0*/  IMAD R35, R2, 0x40, R35 ;  /* 0x0000004002237824 */ /* 0x000fe200078e0223 */
[----:B------:R0:W-:Y:S03]  /*1bc0*/  STG.E.64 desc[UR4][R10.64], R14 ;  /* 0x0000000e0a007986 */ /* 0x0001e6000c101b04 */
[----:B------:R-:W-:Y:S01]  /*1bd0*/  IMAD.WIDE R16, R35, 0x4, R16 ;  /* 0x0000000423107825 */ /* 0x000fe200078e0210 */
[----:B------:R1:W-:Y:S04]  /*1be0*/  STG.E.64 desc[UR4][R10.64+0x8], R12 ;  /* 0x0000080c0a007986 */ /* 0x0003e8000c101b04 */
[----:B------:R2:W-:Y:S04]  /*1bf0*/  STG.E.64 desc[UR4][R10.64+0x10], R24 ;  /* 0x000010180a007986 */ /* 0x0005e8000c101b04 */
[----:B------:R-:W3:Y:S04]  /*1c00*/  LDG.E R18, desc[UR4][R18.64+0x8] ;  /* 0x0000080412127981 */ /* 0x000ee8000c1e1900 */
[----:B------:R-:W3:Y:S04]  /*1c10*/  LDG.E R21, desc[UR4][R20.64+0x8] ;  /* 0x0000080414157981 */ /* 0x000ee8000c1e1900 */
[----:B------:R-:W3:Y:S04]  /*1c20*/  LDG.E R26, desc[UR4][R26.64] ;  /* 0x000000041a1a7981 */ /* 0x000ee8000c1e1900 */
[----:B------:R-:W4:Y:S04]  /*1c30*/  LDG.E R16, desc[UR4][R16.64] ;  /* 0x0000000410107981 */ /* 0x000f28000c1e1900 */
[----:B------:R-:W5:Y:S01]  /*1c40*/  LDG.E R28, desc[UR4][R22.64+0x8] ;  /* 0x00000804161c7981 */ /* 0x000f62000c1e1900 */
[----:B0-----:R-:W-:Y:S01]  /*1c50*/  IMAD.IADD R14, R25, 0x1, R14 ;  /* 0x00000001190e7824 */ /* 0x001fe200078e020e */
[----:B------:R-:W-:Y:S04]  /*1c60*/  BSSY.RECONVERGENT B0, `(.L_x_14) ;  /* 0x000000f000007945 */ /* 0x000fe80003800200 */
[----:B-1----:R-:W-:Y:S01]  /*1c70*/  I2FP.F32.U32 R13, R14 ;  /* 0x0000000e000d7245 */ /* 0x002fe20000201000 */
[----:B------:R-:W-:-:S04]  /*1c80*/  IMAD.MOV.U32 R12, RZ, RZ, 0x3f800000 ;  /* 0x3f800000ff0c7424 */ /* 0x000fc800078e00ff */
[----:B------:R-:W-:Y:S01]  /*1c90*/  FFMA R13, R13, R30, 1.1641532182693481445e-10 ;  /* 0x2f0000000d0d7423 */ /* 0x000fe2000000001e */
[----:B---3--:R-:W-:-:S05]  /*1ca0*/  IADD3 R29, PT, PT, R26, R21, R18 ;  /* 0x000000151a1d7210 */ /* 0x008fca0007ffe012 */
[----:B----4-:R-:W-:-:S04]  /*1cb0*/  IMAD.IADD R29, R16, 0x1, R29 ;  /* 0x00000001101d7824 */ /* 0x010fc800078e021d */
[----:B-----5:R-:W-:-:S05]  /*1cc0*/  IMAD R29, R28, R29, RZ ;  /* 0x0000001d1c1d7224 */ /* 0x020fca00078e02ff */
[----:B------:R-:W-:Y:S02]  /*1cd0*/  ISETP.GE.AND P0, PT, R29, 0x1, PT ;  /* 0x000000011d00780c */ /* 0x000fe40003f06270 */
[----:B------:R-:W-:-:S04]  /*1ce0*/  SHF.R.S32.HI R29, RZ, 0x1f, R29 ;  /* 0x0000001fff1d7819 */ /* 0x000fc8000001141d */
[----:B------:R-:W-:-:S04]  /*1cf0*/  SEL R29, R29, 0x1, !P0 ;  /* 0x000000011d1d7807 */ /* 0x000fc80004000000 */
[----:B------:R-:W-:-:S13]  /*1d00*/  ISETP.GE.AND P0, PT, R29, RZ, PT ;  /* 0x000000ff1d00720c */ /* 0x000fda0003f06270 */
[----:B--2---:R-:W-:Y:S05]  /*1d10*/  @!P0 BRA `(.L_x_15) ;  /* 0x00000000000c8947 */ /* 0x004fea0003800000 */
[----:B------:R-:W-:Y:S01]  /*1d20*/  ISETP.NE.AND P0, PT, R29, RZ, PT ;  /* 0x000000ff1d00720c */ /* 0x000fe20003f05270 */
[----:B------:R-:W-:-:S12]  /*1d30*/  IMAD.MOV.U32 R12, RZ, RZ, 0x3f000000 ;  /* 0x3f000000ff0c7424 */ /* 0x000fd800078e00ff */
[----:B------:R-:W-:-:S07]  /*1d40*/  @P0 IMAD.MOV.U32 R12, RZ, RZ, R9 ;  /* 0x000000ffff0c0224 */ /* 0x000fce00078e0009 */
.L_x_15:
[----:B------:R-:W-:Y:S05]  /*1d50*/  BSYNC.RECONVERGENT B0 ;  /* 0x0000000000007941 */ /* 0x000fea0003800200 */
.L_x_14:
[----:B------:R-:W-:Y:S01]  /*1d60*/  FSETP.GT.AND P0, PT, R12, R13, PT ;  /* 0x0000000d0c00720b */ /* 0x000fe20003f04000 */
[C---:B------:R-:W-:Y:S02]  /*1d70*/  VIADD R13, R8.reuse, 0xffffffc3 ;  /* 0xffffffc3080d7836 */ /* 0x040fe40000000000 */
[----:B------:R-:W-:Y:S02]  /*1d80*/  VIADD R8, R8, 0x4 ;  /* 0x0000000408087836 */ /* 0x000fe40000000000 */
[----:B------:R-:W-:Y:S02]  /*1d90*/  VIADD R5, R5, 0x4 ;  /* 0x0000000405057836 */ /* 0x000fe40000000000 */
[----:B------:R-:W-:Y:S02]  /*1da0*/  VIADD R7, R7, 0x4 ;  /* 0x0000000407077836 */ /* 0x000fe40000000000 */
[----:B------:R-:W-:-:S04]  /*1db0*/  VIADD R6, R6, 0x4 ;  /* 0x0000000406067836 */ /* 0x000fc80000000000 */
[----:B------:R-:W-:-:S05]  /*1dc0*/  @P0 IMAD.MOV R15, RZ, RZ, -R28 ;  /* 0x000000ffff0f0224 */ /* 0x000fca00078e0a1c */
[----:B------:R0:W-:Y:S01]  /*1dd0*/  @P0 STG.E desc[UR4][R22.64+0x8], R15 ;  /* 0x0000080f16000986 */ /* 0x0001e2000c101904 */
[----:B------:R-:W-:-:S13]  /*1de0*/  ISETP.GE.AND P0, PT, R13, R0, PT ;  /* 0x000000000d00720c */ /* 0x000fda0003f06270 */
[----:B0-----:R-:W-:Y:S05]  /*1df0*/  @!P0 BRA `(.L_x_16) ;  /* 0xfffffff8000c8947 */ /* 0x001fea000383ffff */
[----:B------:R-:W-:Y:S05]  /*1e00*/  EXIT ;  /* 0x000000000000794d */ /* 0x000fea0003800000 */
.L_x_17:
[----:B------:R-:W-:-:S00]  /*1e10*/  BRA `(.L_x_17) ;  /* 0xfffffffc00fc7947 */ /* 0x000fc0000383ffff */
[----:B------:R-:W-:-:S00]  /*1e20*/  NOP ;  /* 0x0000000000007918 */ /* 0x000fc00000000000 */
        /* <DEDUP_REMOVED lines=13> */
.L_x_32:


//--------------------- .text._Z20KernelMetropolisEvenPiP17curandStateXORWOWfi --------------------------
	.section	.text._Z20KernelMetropolisEvenPiP17curandStateXORWOWfi,"ax",@progbits
	.align	128
        .global         _Z20KernelMetropolisEvenPiP17curandStateXORWOWfi
        .type           _Z20KernelMetropolisEvenPiP17curandStateXORWOWfi,@function
        .size           _Z20KernelMetropolisEvenPiP17curandStateXORWOWfi,(.L_x_33 - _Z20KernelMetropolisEvenPiP17curandStateXORWOWfi)
        .other          _Z20KernelMetropolisEvenPiP17curandStateXORWOWfi,@"STO_CUDA_ENTRY STV_DEFAULT"
_Z20KernelMetropolisEvenPiP17curandStateXORWOWfi:
.text._Z20KernelMetropolisEvenPiP17curandStateXORWOWfi:
[----:B------:R-:W-:Y:S08]  /*0000*/  LDC R1, c[0x0][0x37c] ;  /* 0x0000df00ff017b82 */ /* 0x000ff00000000800 */
[----:B------:R-:W0:Y:S01]  /*0010*/  LDC R4, c[0x0][0x394] ;  /* 0x0000e500ff047b82 */ /* 0x000e220000000800 */
[----:B------:R-:W1:Y:S01]  /*0020*/  S2R R9, SR_TID.X ;  /* 0x0000000000097919 */ /* 0x000e620000002100 */
[----:B------:R-:W1:Y:S01]  /*0030*/  LDCU UR8, c[0x0][0x360] ;  /* 0x00006c00ff0877ac */ /* 0x000e620008000800 */
[----:B------:R-:W-:Y:S01]  /*0040*/  BSSY.RECONVERGENT B0, `(.L_x_18) ;  /* 0x00000ee000007945 */ /* 0x000fe20003800200 */
[----:B------:R-:W1:Y:S01]  /*0050*/  S2R R8, SR_CTAID.X ;  /* 0x0000000000087919 */ /* 0x000e620000002500 */
[----:B------:R-:W2:Y:S03]  /*0060*/  LDCU.64 UR6, c[0x0][0x358] ;  /* 0x00006b00ff0677ac */ /* 0x000ea60008000a00 */
[----:B------:R-:W3:Y:S01]  /*0070*/  LDC.64 R2, c[0x0][0x388] ;  /* 0x0000e200ff027b82 */ /* 0x000ee20000000a00 */
[----:B0-----:R-:W-:Y:S01]  /*0080*/  IMAD.SHL.U32 R0, R4, 0x2, RZ ;  /* 0x0000000204007824 */ /* 0x001fe200078e00ff */
[----:B------:R-:W-:-:S04]  /*0090*/  SHF.R.S32.HI R4, RZ, 0x1e, R4 ;  /* 0x0000001eff047819 */ /* 0x000fc80000011404 */
[----:B------:R-:W-:Y:S02]  /*00a0*/  LOP3.LUT R0, R0, 0xaad26b49, RZ, 0x3c, !PT ;  /* 0xaad26b4900007812 */ /* 0x000fe400078e3cff */
[----:B------:R-:W-:-:S03]  /*00b0*/  LOP3.LUT R4, R4, 0xf7dcefdd, RZ, 0x3c, !PT ;  /* 0xf7dcefdd04047812 */ /* 0x000fc600078e3cff */
[----:B------:R-:W-:Y:S02]  /*00c0*/  IMAD R0, R0, 0x4182bed5, RZ ;  /* 0x4182bed500007824 */ /* 0x000fe400078e02ff */
[----:B------:R-:W-:Y:S02]  /*00d0*/  IMAD R5, R4, -0x658354e5, RZ ;  /* 0x9a7cab1b04057824 */ /* 0x000fe400078e02ff */
[----:B-1----:R-:W-:Y:S01]  /*00e0*/  IMAD R9, R8, UR8, R9 ;  /* 0x0000000808097c24 */ /* 0x002fe2000f8e0209 */
[C---:B------:R-:W-:Y:S01]  /*00f0*/  LOP3.LUT R10, R0.reuse, 0x159a55e5, RZ, 0x3c, !PT ;  /* 0x159a55e5000a7812 */ /* 0x040fe200078e3cff */
[C---:B------:R-:W-:Y:S01]  /*0100*/  VIADD R7, R0.reuse, 0x75bcd15 ;  /* 0x075bcd1500077836 */ /* 0x040fe20000000000 */
[----:B------:R-:W-:Y:S01]  /*0110*/  IADD3 R6, PT, PT, R5, 0x64f0c9, R0 ;  /* 0x0064f0c905067810 */ /* 0x000fe20007ffe000 */
[----:B---3--:R-:W-:Y:S01]  /*0120*/  IMAD.WIDE R2, R9, 0x30, R2 ;  /* 0x0000003009027825 */ /* 0x008fe200078e0202 */
[----:B------:R-:W-:Y:S02]  /*0130*/  LOP3.LUT R12, R5, 0x5491333, RZ, 0x3c, !PT ;  /* 0x05491333050c7812 */ /* 0x000fe400078e3cff */
[----:B------:R-:W-:Y:S01]  /*0140*/  ISETP.NE.AND P0, PT, R9, RZ, PT ;  /* 0x000000ff0900720c */ /* 0x000fe20003f05270 */
[----:B------:R-:W-:Y:S01]  /*0150*/  VIADD R13, R0, 0x583f19 ;  /* 0x00583f19000d7836 */ /* 0x000fe20000000000 */
[----:B--2---:R0:W-:Y:S01]  /*0160*/  STG.E.64 desc[UR6][R2.64], R6 ;  /* 0x0000000602007986 */ /* 0x0041e2000c101b06 */
[----:B------:R-:W-:-:S03]  /*0170*/  VIADD R11, R5, 0x1f123bb5 ;  /* 0x1f123bb5050b7836 */ /* 0x000fc60000000000 */
[----:B------:R0:W-:Y:S04]  /*0180*/  STG.E.64 desc[UR6][R2.64+0x10], R12 ;  /* 0x0000100c02007986 */ /* 0x0001e8000c101b06 */
[----:B------:R0:W-:Y:S03]  /*0190*/  STG.E.64 desc[UR6][R2.64+0x8], R10 ;  /* 0x0000080a02007986 */ /* 0x0001e6000c101b06 */
[----:B------:R-:W-:Y:S05]  /*01a0*/  @!P0 BRA `(.L_x_19) ;  /* 0x0000000c005c8947 */ /* 0x000fea0003800000 */
[----:B------:R-:W-:Y:S01]  /*01b0*/  SHF.R.S32.HI R0, RZ, 0x1f, R9 ;  /* 0x0000001fff007819 */ /* 0x000fe20000011409 */
[----:B0-----:R-:W-:-:S07]  /*01c0*/  IMAD.MOV.U32 R12, RZ, RZ, RZ ;  /* 0x000000ffff0c7224 */ /* 0x001fce00078e00ff */
.L_x_25:
        /* <DEDUP_REMOVED lines=8> */
.L_x_24:
[----:B0-----:R-:W-:Y:S02]  /*0250*/  CS2R R14, SRZ ;  /* 0x00000000000e7805 */ /* 0x001fe4000001ff00 */
[----:B------:R-:W-:Y:S02]  /*0260*/  CS2R R4, SRZ ;  /* 0x0000000000047805 */ /* 0x000fe4000001ff00 */
[----:B------:R-:W-:-:S07]  /*0270*/  CS2R R6, SRZ ;  /* 0x0000000000067805 */ /* 0x000fce000001ff00 */
.L_x_23:
[----:B------:R-:W0:Y:S01]  /*0280*/  S2R R17, SR_TID.X ;  /* 0x0000000000117919 */ /* 0x000e220000002100 */
[----:B------:R-:W1:Y:S01]  /*0290*/  LDC.64 R10, c[0x0][0x388] ;  /* 0x0000e200ff0a7b82 */ /* 0x000e620000000a00 */
[----:B0-----:R-:W-:-:S04]  /*02a0*/  IMAD R17, R8, UR8, R17 ;  /* 0x0000000808117c24 */ /* 0x001fc8000f8e0211 */
[----:B-1----:R-:W-:-:S04]  /*02b0*/  IMAD.WIDE R10, R17, 0x30, R10 ;  /* 0x00000030110a7825 */ /* 0x002fc800078e020a */
[----:B------:R-:W-:-:S05]  /*02c0*/  IMAD.WIDE.U32 R10, R15, 0x4, R10 ;  /* 0x000000040f0a7825 */ /* 0x000fca00078e000a */
[----:B------:R0:W5:Y:S01]  /*02d0*/  LDG.E R16, desc[UR6][R10.64+0x4] ;  /* 0x000004060a107981 */ /* 0x000162000c1e1900 */
[----:B------:R-:W-:-:S07]  /*02e0*/  IMAD.MOV.U32 R17, RZ, RZ, RZ ;  /* 0x000000ffff117224 */ /* 0x000fce00078e00ff */
.L_x_22:
        /* <DEDUP_REMOVED lines=9> */
[----:B------:R-:W3:Y:S04]  /*0380*/  @!P0 LDG.E R21, desc[UR6][R10.64+0x4] ;  /* 0x000004060a158981 */ /* 0x000ee8000c1e1900 */
[----:B------:R-:W4:Y:S04]  /*0390*/  @!P0 LDG.E R18, desc[UR6][R10.64+0x8] ;  /* 0x000008060a128981 */ /* 0x000f28000c1e1900 */
[----:B------:R-:W4:Y:S04]  /*03a0*/  @!P0 LDG.E R20, desc[UR6][R10.64+0x10] ;  /* 0x000010060a148981 */ /* 0x000f28000c1e1900 */
[----:B------:R-:W4:Y:S04]  /*03b0*/  @P1 LDG.E R25, desc[UR6][R10.64+0x14] ;  /* 0x000014060a191981 */ /* 0x000f28000c1e1900 */
        /* <DEDUP_REMOVED lines=12> */
[----:B---3--:R-:W-:-:S03]  /*0480*/  @!P0 LOP3.LUT R6, R6, R21, RZ, 0x3c, !PT ;  /* 0x0000001506068212 */ /* 0x008fc600078e3cff */
[----:B------:R-:W3:Y:S01]  /*0490*/  @P1 LDG.E R21, desc[UR6][R10.64+0x20] ;  /* 0x000020060a151981 */ /* 0x000ee2000c1e1900 */
[----:B----4-:R-:W-:-:S03]  /*04a0*/  @!P0 LOP3.LUT R7, R7, R18, RZ, 0x3c, !PT ;  /* 0x0000001207078212 */ /* 0x010fc600078e3cff */
[----:B------:R-:W4:Y:S01]  /*04b0*/  @P1 LDG.E R18, desc[UR6][R10.64+0x1c] ;  /* 0x00001c060a121981 */ /* 0x000f22000c1e1900 */
[----:B------:R-:W-:-:S03]  /*04c0*/  @!P0 LOP3.LUT R5, R5, R20, RZ, 0x3c, !PT ;  /* 0x0000001405058212 */ /* 0x000fc600078e3cff */
[----:B------:R-:W4:Y:S01]  /*04d0*/  @P1 LDG.E R20, desc[UR6][R10.64+0x24] ;  /* 0x000024060a141981 */ /* 0x000f22000c1e1900 */
[----:B------:R-:W-:-:S03]  /*04e0*/  @P1 LOP3.LUT R14, R14, R25, RZ, 0x3c, !PT ;  /* 0x000000190e0e1212 */ /* 0x000fc600078e3cff */
[----:B------:R-:W4:Y:S01]  /*04f0*/  @P2 LDG.E R25, desc[UR6][R10.64+0x34] ;  /* 0x000034060a192981 */ /* 0x000f22000c1e1900 */
[----:B------:R-:W-:-:S03]  /*0500*/  @!P0 LOP3.LUT R4, R4, R23, RZ, 0x3c, !PT ;  /* 0x0000001704048212 */ /* 0x000fc600078e3cff */
[----:B------:R-:W4:Y:S01]  /*0510*/  @P2 LDG.E R23, desc[UR6][R10.64+0x2c] ;  /* 0x00002c060a172981 */ /* 0x000f22000c1e1900 */
[----:B------:R-:W-:-:S03]  /*0520*/  @P2 LOP3.LUT R14, R14, R27, RZ, 0x3c, !PT ;  /* 0x0000001b0e0e2212 */ /* 0x000fc600078e3cff */
[----:B------:R-:W4:Y:S01]  /*0530*/  @P3 LDG.E R27, desc[UR6][R10.64+0x40] ;  /* 0x000040060a1b3981 */ /* 0x000f22000c1e1900 */
[----:B------:R-:W-:-:S03]  /*0540*/  @P3 LOP3.LUT R14, R14, R29, RZ, 0x3c, !PT ;  /* 0x0000001d0e0e3212 */ /* 0x000fc600078e3cff */
[----:B------:R-:W4:Y:S01]  /*0550*/  @P3 LDG.E R29, desc[UR6][R10.64+0x48] ;  /* 0x000048060a1d3981 */ /* 0x000f22000c1e1900 */
[----:B------:R-:W-:Y:S02]  /*0560*/  LOP3.LUT P0, RZ, R26, 0x80, RZ, 0xc0, !PT ;  /* 0x000000801aff7812 */ /* 0x000fe4000780c0ff */
[----:B------:R-:W-:-:S11]  /*0570*/  @P4 LOP3.LUT R14, R14, R31, RZ, 0x3c, !PT ;  /* 0x0000001f0e0e4212 */ /* 0x000fd600078e3cff */
[----:B------:R-:W4:Y:S04]  /*0580*/  @P0 LDG.E R37, desc[UR6][R10.64+0x8c] ;  /* 0x00008c060a250981 */ /* 0x000f28000c1e1900 */
[----:B------:R-:W4:Y:S01]  /*0590*/  @P0 LDG.E R31, desc[UR6][R10.64+0x90] ;  /* 0x000090060a1f0981 */ /* 0x000f22000c1e1900 */
[----:B------:R-:W-:-:S03]  /*05a0*/  @P5 LOP3.LUT R14, R14, R33, RZ, 0x3c, !PT ;  /* 0x000000210e0e5212 */ /* 0x000fc600078e3cff */
        /* <DEDUP_REMOVED lines=11> */
[----:B------:R-:W-:Y:S02]  /*0660*/  @P2 LOP3.LUT R7, R7, R22, RZ, 0x3c, !PT ;  /* 0x0000001607072212 */ /* 0x000fe400078e3cff */
[----:B------:R-:W-:Y:S01]  /*0670*/  @P2 LOP3.LUT R5, R5, R24, RZ, 0x3c, !PT ;  /* 0x0000001805052212 */ /* 0x000fe200078e3cff */
        /* <DEDUP_REMOVED lines=8> */
[----:B------:R-:W-:Y:S02]  /*0700*/  @P3 LOP3.LUT R7, R7, R28, RZ, 0x3c, !PT ;  /* 0x0000001c07073212 */ /* 0x000fe400078e3cff */
[----:B------:R-:W-:Y:S01]  /*0710*/  @P3 LOP3.LUT R4, R4, R29, RZ, 0x3c, !PT ;  /* 0x0000001d04043212 */ /* 0x000fe200078e3cff */
[----:B------:R-:W4:Y:S04]  /*0720*/  @P6 LDG.E R27, desc[UR6][R10.64+0x7c] ;  /* 0x00007c060a1b6981 */ /* 0x000f28000c1e1900 */
[----:B------:R-:W4:Y:S04]  /*0730*/  @P6 LDG.E R28, desc[UR6][R10.64+0x80] ;  /* 0x000080060a1c6981 */ /* 0x000f28000c1e1900 */
[----:B------:R-:W4:Y:S04]  /*0740*/  @P6 LDG.E R29, desc[UR6][R10.64+0x84] ;  /* 0x000084060a1d6981 */ /* 0x000f28000c1e1900 */
[----:B------:R-:W4:Y:S01]  /*0750*/  @P6 LDG.E R30, desc[UR6][R10.64+0x88] ;  /* 0x000088060a1e6981 */ /* 0x000f22000c1e1900 */
[----:B------:R-:W-:-:S04]  /*0760*/  @P6 LOP3.LUT R14, R14, R35, RZ, 0x3c, !PT ;  /* 0x000000230e0e6212 */ /* 0x000fc800078e3cff */
[----:B------:R-:W-:Y:S02]  /*0770*/  @P0 LOP3.LUT R14, R14, R37, RZ, 0x3c, !PT ;  /* 0x000000250e0e0212 */ /* 0x000fe400078e3cff */
[----:B--2---:R-:W-:Y:S02]  /*0780*/  @P4 LOP3.LUT R6, R6, R19, RZ, 0x3c, !PT ;  /* 0x0000001306064212 */ /* 0x004fe400078e3cff */
[----:B---3--:R-:W-:Y:S02]  /*0790*/  @P4 LOP3.LUT R4, R4, R21, RZ, 0x3c, !PT ;  /* 0x0000001504044212 */ /* 0x008fe400078e3cff */
[----:B----4-:R-:W-:Y:S02]  /*07a0*/  @P4 LOP3.LUT R7, R7, R18, RZ, 0x3c, !PT ;  /* 0x0000001207074212 */ /* 0x010fe400078e3cff */
        /* <DEDUP_REMOVED lines=36> */
[----:B------:R-:W2:Y:S01]  /*09f0*/  @P1 LDG.E R27, desc[UR6][R10.64+0xc0] ;  /* 0x0000c0060a1b1981 */ /* 0x000ea2000c1e1900 */
[----:B------:R-:W-:Y:S02]  /*0a00*/  @P0 LOP3.LUT R5, R5, R20, RZ, 0x3c, !PT ;  /* 0x0000001405050212 */ /* 0x000fe400078e3cff */
[----:B------:R-:W-:Y:S01]  /*0a10*/  LOP3.LUT P0, RZ, R26, 0x8000, RZ, 0xc0, !PT ;  /* 0x000080001aff7812 */ /* 0x000fe2000780c0ff */
[----:B------:R-:W4:Y:S04]  /*0a20*/  @P1 LDG.E R20, desc[UR6][R10.64+0xbc] ;  /* 0x0000bc060a141981 */ /* 0x000f28000c1e1900 */
[----:B------:R-:W2:Y:S08]  /*0a30*/  @P2 LDG.E R26, desc[UR6][R10.64+0xd8] ;  /* 0x0000d8060a1a2981 */ /* 0x000eb0000c1e1900 */
[----:B------:R-:W2:Y:S01]  /*0a40*/  @P0 LDG.E R30, desc[UR6][R10.64+0x12c] ;  /* 0x00012c060a1e0981 */ /* 0x000ea2000c1e1900 */
[----:B------:R-:W-:-:S03]  /*0a50*/  @P1 LOP3.LUT R14, R14, R21, RZ, 0x3c, !PT ;  /* 0x000000150e0e1212 */ /* 0x000fc600078e3cff */
[----:B------:R-:W2:Y:S01]  /*0a60*/  @P4 LDG.E R21, desc[UR6][R10.64+0xf4] ;  /* 0x0000f4060a154981 */ /* 0x000ea2000c1e1900 */
[----:B------:R-:W-:-:S03]  /*0a70*/  @P2 LOP3.LUT R14, R14, R19, RZ, 0x3c, !PT ;  /* 0x000000130e0e2212 */ /* 0x000fc600078e3cff */
[----:B------:R-:W2:Y:S01]  /*0a80*/  @P3 LDG.E R19, desc[UR6][R10.64+0xe8] ;  /* 0x0000e8060a133981 */ /* 0x000ea2000c1e1900 */
[----:B------:R-:W-:Y:S02]  /*0a90*/  @P3 LOP3.LUT R14, R14, R33, RZ, 0x3c, !PT ;  /* 0x000000210e0e3212 */ /* 0x000fe400078e3cff */
[----:B------:R-:W-:Y:S01]  /*0aa0*/  @P1 LOP3.LUT R5, R5, R22, RZ, 0x3c, !PT ;  /* 0x0000001605051212 */ /* 0x000fe200078e3cff */
[----:B------:R-:W2:Y:S01]  /*0ab0*/  @P0 LDG.E R33, desc[UR6][R10.64+0x130] ;  /* 0x000130060a210981 */ /* 0x000ea2000c1e1900 */
[----:B------:R-:W-:-:S03]  /*0ac0*/  @P4 LOP3.LUT R14, R14, R35, RZ, 0x3c, !PT ;  /* 0x000000230e0e4212 */ /* 0x000fc600078e3cff */
[----:B------:R-:W2:Y:S01]  /*0ad0*/  @P4 LDG.E R22, desc[UR6][R10.64+0xf8] ;  /* 0x0000f8060a164981 */ /* 0x000ea2000c1e1900 */
[----:B------:R-:W-:-:S03]  /*0ae0*/  @P5 LOP3.LUT R14, R14, R37, RZ, 0x3c, !PT ;  /* 0x000000250e0e5212 */ /* 0x000fc600078e3cff */
[----:B------:R-:W2:Y:S01]  /*0af0*/  @P0 LDG.E R32, desc[UR6][R10.64+0x134] ;  /* 0x000134060a200981 */ /* 0x000ea2000c1e1900 */
[----:B------:R-:W-:-:S03]  /*0b00*/  @P6 LOP3.LUT R14, R14, R28, RZ, 0x3c, !PT ;  /* 0x0000001c0e0e6212 */ /* 0x000fc600078e3cff */
[----:B------:R-:W2:Y:S04]  /*0b10*/  @P5 LDG.E R28, desc[UR6][R10.64+0x114] ;  /* 0x000114060a1c5981 */ /* 0x000ea8000c1e1900 */
[----:B------:R-:W2:Y:S04]  /*0b20*/  @P0 LDG.E R34, desc[UR6][R10.64+0x13c] ;  /* 0x00013c060a220981 */ /* 0x000ea8000c1e1900 */
[----:B------:R-:W2:Y:S01]  /*0b30*/  @P0 LDG.E R35, desc[UR6][R10.64+0x138] ;  /* 0x000138060a230981 */ /* 0x000ea2000c1e1900 */
[----:B---3--:R-:W-:-:S03]  /*0b40*/  @P1 LOP3.LUT R6, R6, R25, RZ, 0x3c, !PT ;  /* 0x0000001906061212 */ /* 0x008fc600078e3cff */
[----:B------:R-:W3:Y:S01]  /*0b50*/  @P4 LDG.E R25, desc[UR6][R10.64+0xfc] ;  /* 0x0000fc060a194981 */ /* 0x000ee2000c1e1900 */
[----:B------:R-:W-:-:S03]  /*0b60*/  @P2 LOP3.LUT R6, R6, R29, RZ, 0x3c, !PT ;  /* 0x0000001d06062212 */ /* 0x000fc600078e3cff */
[----:B------:R-:W3:Y:S01]  /*0b70*/  @P5 LDG.E R29, desc[UR6][R10.64+0x110] ;  /* 0x000110060a1d5981 */ /* 0x000ee2000c1e1900 */
[----:B----4-:R-:W-:-:S03]  /*0b80*/  @P1 LOP3.LUT R7, R7, R20, RZ, 0x3c, !PT ;  /* 0x0000001407071212 */ /* 0x010fc600078e3cff */
[----:B------:R-:W4:Y:S01]  /*0b90*/  @P3 LDG.E R20, desc[UR6][R10.64+0xec] ;  /* 0x0000ec060a143981 */ /* 0x000f22000c1e1900 */
[----:B------:R-:W-:-:S03]  /*0ba0*/  @P2 LOP3.LUT R7, R7, R24, RZ, 0x3c, !PT ;  /* 0x0000001807072212 */ /* 0x000fc600078e3cff */
[----:B------:R-:W4:Y:S01]  /*0bb0*/  @P4 LDG.E R24, desc[UR6][R10.64+0x100] ;  /* 0x000100060a184981 */ /* 0x000f22000c1e1900 */
[----:B--2---:R-:W-:Y:S02]  /*0bc0*/  @P1 LOP3.LUT R4, R4, R27, RZ, 0x3c, !PT ;  /* 0x0000001b04041212 */ /* 0x004fe400078e3cff */
[----:B------:R-:W-:Y:S01]  /*0bd0*/  @P2 LOP3.LUT R5, R5, R26, RZ, 0x3c, !PT ;  /* 0x0000001a05052212 */ /* 0x000fe200078e3cff */
[----:B------:R-:W2:Y:S01]  /*0be0*/  @P5 LDG.E R27, desc[UR6][R10.64+0x108] ;  /* 0x000108060a1b5981 */ /* 0x000ea2000c1e1900 */
[----:B------:R-:W-:-:S03]  /*0bf0*/  @P2 LOP3.LUT R4, R4, R31, RZ, 0x3c, !PT ;  /* 0x0000001f04042212 */ /* 0x000fc600078e3cff */
[----:B------:R-:W2:Y:S01]  /*0c00*/  @P5 LDG.E R26, desc[UR6][R10.64+0x10c] ;  /* 0x00010c060a1a5981 */ /* 0x000ea2000c1e1900 */
[----:B------:R-:W-:Y:S02]  /*0c10*/  @P0 LOP3.LUT R14, R14, R30, RZ, 0x3c, !PT ;  /* 0x0000001e0e0e0212 */ /* 0x000fe400078e3cff */
[----:B------:R-:W-:Y:S01]  /*0c20*/  @P3 LOP3.LUT R6, R6, R23, RZ, 0x3c, !PT ;  /* 0x0000001706063212 */ /* 0x000fe200078e3cff */
[----:B------:R-:W2:Y:S01]  /*0c30*/  @P6 LDG.E R30, desc[UR6][R10.64+0x120] ;  /* 0x000120060a1e6981 */ /* 0x000ea2000c1e1900 */
[----:B------:R-:W-:-:S03]  /*0c40*/  @P3 LOP3.LUT R7, R7, R18, RZ, 0x3c, !PT ;  /* 0x0000001207073212 */ /* 0x000fc600078e3cff */
[----:B------:R-:W2:Y:S04]  /*0c50*/  @P6 LDG.E R23, desc[UR6][R10.64+0x11c] ;  /* 0x00011c060a176981 */ /* 0x000ea8000c1e1900 */
[----:B------:R-:W2:Y:S04]  /*0c60*/  @P6 LDG.E R18, desc[UR6][R10.64+0x128] ;  /* 0x000128060a126981 */ /* 0x000ea8000c1e1900 */
[----:B------:R-:W2:Y:S01]  /*0c70*/  @P6 LDG.E R31, desc[UR6][R10.64+0x124] ;  /* 0x000124060a1f6981 */ /* 0x000ea2000c1e1900 */
[----:B------:R-:W-:Y:S01]  /*0c80*/  VIADD R17, R17, 0x10 ;  /* 0x0000001011117836 */ /* 0x000fe20000000000 */
[----:B------:R-:W-:-:S04]  /*0c90*/  @P3 LOP3.LUT R4, R4, R19, RZ, 0x3c, !PT ;  /* 0x0000001304043212 */ /* 0x000fc800078e3cff */
[----:B------:R-:W-:Y:S02]  /*0ca0*/  ISETP.NE.AND P1, PT, R17, 0x20, PT ;  /* 0x000000201100780c */ /* 0x000fe40003f25270 */
[----:B------:R-:W-:Y:S02]  /*0cb0*/  @P4 LOP3.LUT R6, R6, R21, RZ, 0x3c, !PT ;  /* 0x0000001506064212 */ /* 0x000fe400078e3cff */
[----:B------:R-:W-:Y:S02]  /*0cc0*/  @P4 LOP3.LUT R7, R7, R22, RZ, 0x3c, !PT ;  /* 0x0000001607074212 */ /* 0x000fe400078e3cff */
[----:B---3--:R-:W-:-:S04]  /*0cd0*/  @P4 LOP3.LUT R4, R4, R25, RZ, 0x3c, !PT ;  /* 0x0000001904044212 */ /* 0x008fc800078e3cff */
[----:B------:R-:W-:Y:S02]  /*0ce0*/  @P5 LOP3.LUT R4, R4, R29, RZ, 0x3c, !PT ;  /* 0x0000001d04045212 */ /* 0x000fe400078e3cff */
[----:B----4-:R-:W-:-:S04]  /*0cf0*/  @P3 LOP3.LUT R5, R5, R20, RZ, 0x3c, !PT ;  /* 0x0000001405053212 */ /* 0x010fc800078e3cff */
[----:B------:R-:W-:Y:S02]  /*0d00*/  @P4 LOP3.LUT R5, R5, R24, RZ, 0x3c, !PT ;  /* 0x0000001805054212 */ /* 0x000fe400078e3cff */
[----:B--2---:R-:W-:Y:S02]  /*0d10*/  @P5 LOP3.LUT R6, R6, R27, RZ, 0x3c, !PT ;  /* 0x0000001b06065212 */ /* 0x004fe400078e3cff */
[----:B------:R-:W-:Y:S02]  /*0d20*/  @P5 LOP3.LUT R5, R5, R28, RZ, 0x3c, !PT ;  /* 0x0000001c05055212 */ /* 0x000fe400078e3cff */
[----:B------:R-:W-:-:S04]  /*0d30*/  @P5 LOP3.LUT R7, R7, R26, RZ, 0x3c, !PT ;  /* 0x0000001a07075212 */ /* 0x000fc800078e3cff */
[----:B------:R-:W-:Y:S02]  /*0d40*/  @P6 LOP3.LUT R7, R7, R30, RZ, 0x3c, !PT ;  /* 0x0000001e07076212 */ /* 0x000fe400078e3cff */
[----:B------:R-:W-:Y:S02]  /*0d50*/  @P6 LOP3.LUT R6, R6, R23, RZ, 0x3c, !PT ;  /* 0x0000001706066212 */ /* 0x000fe400078e3cff */
[----:B------:R-:W-:Y:S02]  /*0d60*/  @P6 LOP3.LUT R5, R5, R18, RZ, 0x3c, !PT ;  /* 0x0000001205056212 */ /* 0x000fe400078e3cff */
[----:B------:R-:W-:Y:S02]  /*0d70*/  @P6 LOP3.LUT R4, R4, R31, RZ, 0x3c, !PT ;  /* 0x0000001f04046212 */ /* 0x000fe400078e3cff */
[----:B------:R-:W-:Y:S02]  /*0d80*/  @P0 LOP3.LUT R6, R6, R33, RZ, 0x3c, !PT ;  /* 0x0000002106060212 */ /* 0x000fe400078e3cff */
[----:B------:R-:W-:-:S02]  /*0d90*/  @P0 LOP3.LUT R7, R7, R32, RZ, 0x3c, !PT ;  /* 0x0000002007070212 */ /* 0x000fc400078e3cff */
[----:B------:R-:W-:Y:S02]  /*0da0*/  @P0 LOP3.LUT R5, R5, R34, RZ, 0x3c, !PT ;  /* 0x0000002205050212 */ /* 0x000fe400078e3cff */
[----:B------:R-:W-:Y:S01]  /*0db0*/  @P0 LOP3.LUT R4, R4, R35, RZ, 0x3c, !PT ;  /* 0x0000002304040212 */ /* 0x000fe200078e3cff */
[----:B------:R-:W-:Y:S06]  /*0dc0*/  @P1 BRA `(.L_x_22) ;  /* 0xfffffff400481947 */ /* 0x000fec000383ffff */
[----:B------:R-:W-:-:S05]  /*0dd0*/  VIADD R15, R15, 0x1 ;  /* 0x000000010f0f7836 */ /* 0x000fca0000000000 */
[----:B------:R-:W-:-:S13]  /*0de0*/  ISETP.NE.AND P0, PT, R15, 0x5, PT ;  /* 0x000000050f00780c */ /* 0x000fda0003f05270 */
[----:B------:R-:W-:Y:S05]  /*0df0*/  @P0 BRA `(.L_x_23) ;  /* 0xfffffff400200947 */ /* 0x000fea000383ffff */
[----:B------:R-:W0:Y:S01]  /*0e00*/  S2R R15, SR_TID.X ;  /* 0x00000000000f7919 */ /* 0x000e220000002100 */
[----:B------:R-:W1:Y:S01]  /*0e10*/  LDC.64 R10, c[0x0][0x388] ;  /* 0x0000e200ff0a7b82 */ /* 0x000e620000000a00 */
[----:B------:R-:W-:Y:S01]  /*0e20*/  VIADD R13, R13, 0x1 ;  /* 0x000000010d0d7836 */ /* 0x000fe20000000000 */
[----:B------:R-:W-:-:S04]  /*0e30*/  LOP3.LUT R16, R9, 0x3, RZ, 0xc0, !PT ;  /* 0x0000000309107812 */ /* 0x000fc800078ec0ff */
[----:B------:R-:W-:Y:S01]  /*0e40*/  ISETP.GE.U32.AND P0, PT, R13, R16, PT ;  /* 0x000000100d00720c */ /* 0x000fe20003f06070 */
[----:B0-----:R-:W-:-:S04]  /*0e50*/  IMAD R15, R8, UR8, R15 ;  /* 0x00000008080f7c24 */ /* 0x001fc8000f8e020f */
[----:B-1----:R-:W-:-:S05]  /*0e60*/  IMAD.WIDE R10, R15, 0x30, R10 ;  /* 0x000000300f0a7825 */ /* 0x002fca00078e020a */
[----:B------:R0:W-:Y:S04]  /*0e70*/  STG.E.64 desc[UR6][R10.64+0x8], R6 ;  /* 0x000008060a007986 */ /* 0x0001e8000c101b06 */
[----:B------:R0:W-:Y:S04]  /*0e80*/  STG.E.64 desc[UR6][R10.64+0x10], R4 ;  /* 0x000010040a007986 */ /* 0x0001e8000c101b06 */
[----:B------:R0:W-:Y:S01]  /*0e90*/  STG.E desc[UR6][R10.64+0x4], R14 ;  /* 0x0000040e0a007986 */ /* 0x0001e2000c101906 */
[----:B------:R-:W-:Y:S05]  /*0ea0*/  @!P0 BRA `(.L_x_24) ;  /* 0xfffffff000e88947 */ /* 0x000fea000383ffff */
.L_x_21:
[----:B------:R-:W-:Y:S05]  /*0eb0*/  BSYNC.RECONVERGENT B1 ;  /* 0x0000000000017941 */ /* 0x000fea0003800200 */
.L_x_20:
[C---:B------:R-:W-:Y:S01]  /*0ec0*/  ISETP.GT.U32.AND P0, PT, R9.reuse, 0x3, PT ;  /* 0x000000030900780c */ /* 0x040fe20003f04070 */
[----:B------:R-:W-:Y:S01]  /*0ed0*/  VIADD R12, R12, 0x1 ;  /* 0x000000010c0c7836 */ /* 0x000fe20000000000 */
[--C-:B------:R-:W-:Y:S02]  /*0ee0*/  SHF.R.U64 R9, R9, 0x2, R0.reuse ;  /* 0x0000000209097819 */ /* 0x100fe40000001200 */
[----:B------:R-:W-:Y:S02]  /*0ef0*/  ISETP.GT.U32.AND.EX P0, PT, R0, RZ, PT, P0 ;  /* 0x000000ff0000720c */ /* 0x000fe40003f04100 */
[----:B------:R-:W-:-:S11]  /*0f00*/  SHF.R.U32.HI R0, RZ, 0x2, R0 ;  /* 0x00000002ff007819 */ /* 0x000fd60000011600 */
[----:B------:R-:W-:Y:S05]  /*0f10*/  @P0 BRA `(.L_x_25) ;  /* 0xfffffff000ac0947 */ /* 0x000fea000383ffff */
.L_x_19:
[----:B------:R-:W-:Y:S05]  /*0f20*/  BSYNC.RECONVERGENT B0 ;  /* 0x0000000000007941 */ /* 0x000fea0003800200 */
.L_x_18:
[----:B0-----:R-:W0:Y:S01]  /*0f30*/  LDC R7, c[0x0][0x390] ;  /* 0x0000e400ff077b82 */ /* 0x001e220000000800 */
[----:B------:R-:W1:Y:S01]  /*0f40*/  S2R R15, SR_TID.X ;  /* 0x00000000000f7919 */ /* 0x000e620000002100 */
[----:B------:R-:W-:Y:S01]  /*0f50*/  IMAD.MOV.U32 R2, RZ, RZ, 0x3bbb989d ;  /* 0x3bbb989dff027424 */ /* 0x000fe200078e00ff */
[----:B------:R-:W2:Y:S01]  /*0f60*/  LDCU.64 UR4, c[0x0][0x380] ;  /* 0x00007000ff0477ac */ /* 0x000ea20008000a00 */
[----:B------:R-:W-:Y:S01]  /*0f70*/  IMAD.MOV.U32 R31, RZ, RZ, 0x437c0000 ;  /* 0x437c0000ff1f7424 */ /* 0x000fe200078e00ff */
[----:B------:R-:W-:Y:S01]  /*0f80*/  SHF.R.U32.HI R6, RZ, 0x2, R8 ;  /* 0x00000002ff067819 */ /* 0x000fe20000011608 */
[C---:B------:R-:W-:Y:S02]  /*0f90*/  IMAD.SHL.U32 R0, R8.reuse, 0x4, RZ ;  /* 0x0000000408007824 */ /* 0x040fe400078e00ff */
[----:B------:R-:W3:Y:S01]  /*0fa0*/  LDC.64 R4, c[0x0][0x388] ;  /* 0x0000e200ff047b82 */ /* 0x000ee20000000a00 */
[----:B------:R-:W-:-:S05]  /*0fb0*/  IMAD.SHL.U32 R3, R8, 0x10, RZ ;  /* 0x0000001008037824 */ /* 0x000fca00078e00ff */
[----:B------:R-:W-:-:S04]  /*0fc0*/  LOP3.LUT R30, R3, 0x30, RZ, 0xc0, !PT ;  /* 0x00000030031e7812 */ /* 0x000fc800078ec0ff */
[----:B------:R-:W-:Y:S01]  /*0fd0*/  LOP3.LUT R30, R30, 0xc, RZ, 0xfc, !PT ;  /* 0x0000000c1e1e7812 */ /* 0x000fe200078efcff */
[----:B--2---:R-:W-:Y:S01]  /*0fe0*/  UIADD3 UR4, UP0, UPT, UR4, 0x8, URZ ;  /* 0x0000000804047890 */ /* 0x004fe2000ff1e0ff */
[----:B0-----:R-:W-:-:S03]  /*0ff0*/  FMUL R7, R7, -2 ;  /* 0xc000000007077820 */ /* 0x001fc60000400000 */
[----:B------:R-:W-:Y:S01]  /*1000*/  UIADD3.X UR5, UPT, UPT, URZ, UR5, URZ, UP0, !UPT ;  /* 0x00000005ff057290 */ /* 0x000fe200087fe4ff */
[----:B------:R-:W-:-:S04]  /*1010*/  FFMA.SAT R2, R7, R2, 0.5 ;  /* 0x3f00000007027423 */ /* 0x000fc80000002002 */
[----:B------:R-:W-:Y:S01]  /*1020*/  FFMA.RM R31, R2, R31, 12582913 ;  /* 0x4b400001021f7423 */ /* 0x000fe2000000401f */
[----:B------:R-:W-:Y:S01]  /*1030*/  LOP3.LUT R2, R0, 0x3fffff0, RZ, 0xc0, !PT ;  /* 0x03fffff000027812 */ /* 0x000fe200078ec0ff */
[--C-:B-1----:R-:W-:Y:S02]  /*1040*/  IMAD R0, R8, UR8, R15.reuse ;  /* 0x0000000808007c24 */ /* 0x102fe4000f8e020f */
[----:B------:R-:W-:Y:S01]  /*1050*/  IMAD R12, R6, 0xf, R15 ;  /* 0x0000000f060c7824 */ /* 0x000fe200078e020f */
[----:B------:R-:W-:Y:S01]  /*1060*/  LOP3.LUT R6, R3, 0xffffffc0, RZ, 0xc0, !PT ;  /* 0xffffffc003067812 */ /* 0x000fe200078ec0ff */
[----:B---3--:R-:W-:-:S04]  /*1070*/  IMAD.WIDE R8, R0, 0x30, R4 ;  /* 0x0000003000087825 */ /* 0x008fc800078e0204 */
[--C-:B------:R-:W-:Y:S01]  /*1080*/  IMAD.IADD R2, R2, 0x1, R15.reuse ;  /* 0x0000000102027824 */ /* 0x100fe200078e020f */
[----:B------:R0:W-:Y:S01]  /*1090*/  STG.E.64 desc[UR6][R8.64+0x18], RZ ;  /* 0x000018ff08007986 */ /* 0x0001e2000c101b06 */
[----:B------:R-:W-:Y:S02]  /*10a0*/  LOP3.LUT R15, R3, 0x1, R15, 0xf8, !PT ;  /* 0x00000001030f7812 */ /* 0x000fe400078ef80f */
[----:B------:R-:W-:Y:S01]  /*10b0*/  IMAD.SHL.U32 R4, R2, 0x40, RZ ;  /* 0x0000004002047824 */ /* 0x000fe200078e00ff */
[----:B------:R0:W-:Y:S02]  /*10c0*/  STG.E desc[UR6][R8.64+0x20], RZ ;  /* 0x000020ff08007986 */ /* 0x0001e4000c101906 */
[----:B------:R-:W-:Y:S02]  /*10d0*/  IMAD.U32 R3, R12, 0x40, R15 ;  /* 0x000000400c037824 */ /* 0x000fe400078e000f */
[----:B------:R0:W-:Y:S01]  /*10e0*/  STG.E.64 desc[UR6][R8.64+0x28], RZ ;  /* 0x000028ff08007986 */ /* 0x0001e2000c101b06 */
[----:B------:R-:W-:-:S02]  /*10f0*/  VIADD R10, R4, 0xfc0 ;  /* 0x00000fc0040a7836 */ /* 0x000fc40000000000 */
[----:B------:R-:W-:Y:S02]  /*1100*/  VIADD R5, R4, 0x40 ;  /* 0x0000004004057836 */ /* 0x000fe40000000000 */
[C---:B------:R-:W-:Y:S01]  /*1110*/  FADD R4, R31.reuse, -12583039 ;  /* 0xcb40007f1f047421 */ /* 0x040fe20000000000 */
[----:B------:R-:W-:Y:S01]  /*1120*/  IMAD.SHL.U32 R31, R31, 0x800000, RZ ;  /* 0x008000001f1f7824 */ /* 0x000fe200078e00ff */
[----:B------:R-:W-:Y:S02]  /*1130*/  LOP3.LUT R13, R10, 0xfc0, RZ, 0xc0, !PT ;  /* 0x00000fc00a0d7812 */ /* 0x000fe400078ec0ff */
[----:B------:R-:W-:Y:S01]  /*1140*/  LOP3.LUT R11, R5, 0xfc0, RZ, 0xc0, !PT ;  /* 0x00000fc0050b7812 */ /* 0x000fe200078ec0ff */
[----:B------:R-:W-:Y:S01]  /*1150*/  FFMA R10, R7, 1.4426950216293334961, -R4 ;  /* 0x3fb8aa3b070a7823 */ /* 0x000fe20000000804 */
[----:B------:R-:W-:Y:S02]  /*1160*/  IADD3 R4, PT, PT, R15, 0x3f, -R6 ;  /* 0x0000003f0f047810 */ /* 0x000fe40007ffe806 */
[CC--:B------:R-:W-:Y:S01]  /*1170*/  IADD3 R5, PT, PT, -R6.reuse, R15.reuse, R13 ;  /* 0x0000000f06057210 */ /* 0x0c0fe20007ffe10d */
[----:B------:R-:W-:Y:S01]  /*1180*/  FFMA R7, R7, 1.925963033500011079e-08, R10 ;  /* 0x32a5706007077823 */ /* 0x000fe2000000000a */
[----:B------:R-:W-:Y:S01]  /*1190*/  IADD3 R6, PT, PT, -R6, R15, R11 ;  /* 0x0000000f06067210 */ /* 0x000fe20007ffe10b */
[----:B------:R-:W-:-:S02]  /*11a0*/  IMAD.U32 R10, RZ, RZ, UR4 ;  /* 0x00000004ff0a7e24 */ /* 0x000fc4000f8e00ff */
[----:B0-----:R-:W-:-:S07]  /*11b0*/  IMAD.U32 R11, RZ, RZ, UR5 ;  /* 0x00000005ff0b7e24 */ /* 0x001fce000f8e00ff */
.L_x_30:
[----:B------:R-:W2:Y:S04]  /*11c0*/  LDG.E.64 R24, desc[UR6][R8.64] ;  /* 0x0000000608187981 */ /* 0x000ea8000c1e1b00 */
[----:B------:R-:W3:Y:S04]  /*11d0*/  LDG.E.64 R12, desc[UR6][R8.64+0x10] ;  /* 0x00001006080c7981 */ /* 0x000ee8000c1e1b00 */
[----:B------:R-:W4:Y:S01]  /*11e0*/  LDG.E.64 R14, desc[UR6][R8.64+0x8] ;  /* 0x00000806080e7981 */ /* 0x000f22000c1e1b00 */
[----:B------:R-:W-:Y:S01]  /*11f0*/  VIADD R22, R4, 0xffffffc2 ;  /* 0xffffffc204167836 */ /* 0x000fe20000000000 */
[----:B------:R-:W-:Y:S01]  /*1200*/  SHF.R.S32.HI R23, RZ, 0x1f, R4 ;  /* 0x0000001fff177819 */ /* 0x000fe20000011404 */
[----:B------:R-:W-:-:S03]  /*1210*/  IMAD.WIDE R28, R5, 0x4, R10 ;  /* 0x00000004051c7825 */ /* 0x000fc600078e020a */
[----:B------:R-:W-:Y:S02]  /*1220*/  SHF.R.S32.HI R21, RZ, 0x1f, R22 ;  /* 0x0000001fff157819 */ /* 0x000fe40000011416 */
        /* <DEDUP_REMOVED lines=10> */
[----:B------:R-:W-:Y:S02]  /*12d0*/  IMAD.SHL.U32 R19, R25, 0x2, RZ ;  /* 0x0000000219137824 */ /* 0x000fe400078e00ff */
[----:B----4-:R-:W-:-:S03]  /*12e0*/  IMAD.MOV.U32 R20, RZ, RZ, R15 ;  /* 0x000000ffff147224 */ /* 0x010fc600078e000f */
[----:B------:R-:W-:Y:S01]  /*12f0*/  LOP3.LUT R18, R25, R19, R18, 0x96, !PT ;  /* 0x0000001319127212 */ /* 0x000fe200078e9612 */
[----:B------:R-:W-:Y:S01]  /*1300*/  IMAD.MOV.U32 R25, RZ, RZ, R14 ;  /* 0x000000ffff197224 */ /* 0x000fe200078e000e */
[----:B------:R-:W-:Y:S01]  /*1310*/  LEA.HI R19, R21, R22, RZ, 0x6 ;  /* 0x0000001615137211 */ /* 0x000fe200078f30ff */
[----:B------:R-:W-:Y:S01]  /*1320*/  IMAD.MOV.U32 R21, RZ, RZ, R12 ;  /* 0x000000ffff157224 */ /* 0x000fe200078e000c */
[----:B------:R-:W-:Y:S02]  /*1330*/  LOP3.LUT R27, R18, R13, RZ, 0x3c, !PT ;  /* 0x0000000d121b7212 */ /* 0x000fe400078e3cff */
[----:B------:R-:W-:Y:S01]  /*1340*/  LOP3.LUT R19, R19, 0xffffffc0, RZ, 0xc0, !PT ;  /* 0xffffffc013137812 */ /* 0x000fe200078ec0ff */
[----:B------:R-:W-:Y:S04]  /*1350*/  STG.E.64 desc[UR6][R8.64], R24 ;  /* 0x0000001808007986 */ /* 0x000fe8000c101b06 */
[----:B------:R-:W-:Y:S01]  /*1360*/  IMAD.IADD R19, R22, 0x1, -R19 ;  /* 0x0000000116137824 */ /* 0x000fe200078e0a13 */
[----:B------:R-:W-:Y:S03]  /*1370*/  STG.E.64 desc[UR6][R8.64+0x10], R26 ;  /* 0x0000101a08007986 */ /* 0x000fe6000c101b06 */
[----:B------:R-:W-:Y:S01]  /*1380*/  IMAD R19, R2, 0x40, R19 ;  /* 0x0000004002137824 */ /* 0x000fe200078e0213 */
[----:B------:R1:W-:Y:S03]  /*1390*/  STG.E.64 desc[UR6][R8.64+0x8], R20 ;  /* 0x0000081408007986 */ /* 0x0003e6000c101b06 */
[----:B0-----:R-:W-:Y:S01]  /*13a0*/  IMAD.WIDE R32, R19, 0x4, R16 ;  /* 0x0000000413207825 */ /* 0x001fe200078e0210 */
[----:B------:R0:W2:Y:S03]  /*13b0*/  LDG.E R29, desc[UR6][R28.64+-0x8] ;  /* 0xfffff8061c1d7981 */ /* 0x0000a6000c1e1900 */
[----:B------:R-:W-:-:S02]  /*13c0*/  IMAD.WIDE R18, R6, 0x4, R10 ;  /* 0x0000000406127825 */ /* 0x000fc400078e020a */
[----:B------:R-:W2:Y:S02]  /*13d0*/  LDG.E R32, desc[UR6][R32.64] ;  /* 0x0000000620207981 */ /* 0x000ea4000c1e1900 */
[----:B------:R-:W-:Y:S02]  /*13e0*/  IMAD.WIDE R34, R23, 0x4, R16 ;  /* 0x0000000417227825 */ /* 0x000fe400078e0210 */
[----:B------:R-:W2:Y:S02]  /*13f0*/  LDG.E R22, desc[UR6][R18.64+-0x8] ;  /* 0xfffff80612167981 */ /* 0x000ea4000c1e1900 */
[----:B-1----:R-:W-:Y:S02]  /*1400*/  IMAD.WIDE R20, R3, 0x4, R10 ;  /* 0x0000000403147825 */ /* 0x002fe400078e020a */
[----:B------:R-:W3:Y:S04]  /*1410*/  LDG.E R34, desc[UR6][R34.64] ;  /* 0x0000000622227981 */ /* 0x000ee8000c1e1900 */
[----:B------:R-:W4:Y:S01]  /*1420*/  LDG.E R26, desc[UR6][R20.64+-0x8] ;  /* 0xfffff806141a7981 */ /* 0x000f22000c1e1900 */
[----:B------:R-:W-:Y:S01]  /*1430*/  IMAD.IADD R25, R27, 0x1, R24 ;  /* 0x000000011b197824 */ /* 0x000fe200078e0218 */
[----:B------:R-:W-:Y:S04]  /*1440*/  BSSY.RECONVERGENT B0, `(.L_x_26) ;  /* 0x0000012000007945 */ /* 0x000fe80003800200 */
[----:B------:R-:W-:Y:S01]  /*1450*/  I2FP.F32.U32 R25, R25 ;  /* 0x0000001900197245 */ /* 0x000fe20000201000 */
[----:B0-----:R-:W-:Y:S01]  /*1460*/  IMAD.MOV.U32 R28, RZ, RZ, 0x3f800000 ;  /* 0x3f800000ff1c7424 */ /* 0x001fe200078e00ff */
[----:B--2---:R-:W-:-:S05]  /*1470*/  IADD3 R23, PT, PT, R32, R29, R22 ;  /* 0x0000001d20177210 */ /* 0x004fca0007ffe016 */
[----:B---3--:R-:W-:-:S04]  /*1480*/  IMAD.IADD R23, R34, 0x1, R23 ;  /* 0x0000000122177824 */ /* 0x008fc800078e0217 */
[----:B----4-:R-:W-:Y:S02]  /*1490*/  IMAD R36, R26, R23, RZ ;  /* 0x000000171a247224 */ /* 0x010fe400078e02ff */
[----:B------:R-:W0:Y:S03]  /*14a0*/  LDC.64 R22, c[0x0][0x388] ;  /* 0x0000e200ff167b82 */ /* 0x000e260000000a00 */
[----:B------:R-:W-:Y:S02]  /*14b0*/  ISETP.GE.AND P0, PT, R36, 0x1, PT ;  /* 0x000000012400780c */ /* 0x000fe40003f06270 */
[----:B------:R-:W-:-:S04]  /*14c0*/  SHF.R.S32.HI R36, RZ, 0x1f, R36 ;  /* 0x0000001fff247819 */ /* 0x000fc80000011424 */
[----:B------:R-:W-:-:S04]  /*14d0*/  SEL R36, R36, 0x1, !P0 ;  /* 0x0000000124247807 */ /* 0x000fc80004000000 */
[----:B------:R-:W-:Y:S01]  /*14e0*/  ISETP.GE.AND P0, PT, R36, RZ, PT ;  /* 0x000000ff2400720c */ /* 0x000fe20003f06270 */
[----:B------:R-:W-:-:S04]  /*14f0*/  IMAD.MOV.U32 R32, RZ, RZ, 0x2f800000 ;  /* 0x2f800000ff207424 */ /* 0x000fc800078e00ff */
[----:B------:R-:W-:-:S08]  /*1500*/  FFMA R25, R25, R32, 1.1641532182693481445e-10 ;  /* 0x2f00000019197423 */ /* 0x000fd00000000020 */
[----:B------:R-:W-:Y:S05]  /*1510*/  @!P0 BRA `(.L_x_27) ;  /* 0x0000000000108947 */ /* 0x000fea0003800000 */
[----:B------:R-:W-:Y:S01]  /*1520*/  ISETP.NE.AND P0, PT, R36, RZ, PT ;  /* 0x000000ff2400720c */ /* 0x000fe20003f05270 */
[----:B------:R-:W-:-:S12]  /*1530*/  IMAD.MOV.U32 R28, RZ, RZ, 0x3f000000 ;  /* 0x3f000000ff1c7424 */ /* 0x000fd800078e00ff */
[----:B------:R-:W1:Y:S02]  /*1540*/  @P0 MUFU.EX2 R34, R7 ;  /* 0x0000000700220308 */ /* 0x000e640000000800 */
[----:B-1----:R-:W-:-:S07]  /*1550*/  @P0 FMUL R28, R31, R34 ;  /* 0x000000221f1c0220 */ /* 0x002fce0000400000 */
.L_x_27:
[----:B------:R-:W-:Y:S05]  /*1560*/  BSYNC.RECONVERGENT B0 ;  /* 0x0000000000007941 */ /* 0x000fea0003800200 */
.L_x_26:
[----:B------:R-:W-:Y:S01]  /*1570*/  FSETP.GT.AND P0, PT, R28, R25, PT ;  /* 0x000000191c00720b */ /* 0x000fe20003f04000 */
[----:B0-----:R-:W-:-:S12]  /*1580*/  IMAD.WIDE R22, R0, 0x30, R22 ;  /* 0x0000003000167825 */ /* 0x001fd800078e0216 */
[----:B------:R-:W-:-:S05]  /*1590*/  @P0 IMAD.MOV R33, RZ, RZ, -R26 ;  /* 0x000000ffff210224 */ /* 0x000fca00078e0a1a */
[----:B------:R0:W-:Y:S04]  /*15a0*/  @P0 STG.E desc[UR6][R20.64+-0x8], R33 ;  /* 0xfffff82114000986 */ /* 0x0001e8000c101906 */
[----:B------:R-:W2:Y:S04]  /*15b0*/  @P0 LDG.E.64 R24, desc[UR6][R22.64] ;  /* 0x0000000616180981 */ /* 0x000ea8000c1e1b00 */
[----:B------:R-:W3:Y:S04]  /*15c0*/  @P0 LDG.E.64 R26, desc[UR6][R22.64+0x10] ;  /* 0x00001006161a0981 */ /* 0x000ee8000c1e1b00 */
[----:B------:R-:W4:Y:S01]  /*15d0*/  @P0 LDG.E.64 R28, desc[UR6][R22.64+0x8] ;  /* 0x00000806161c0981 */ /* 0x000f22000c1e1b00 */
[----:B--2---:R-:W-:-:S02]  /*15e0*/  @P0 IMAD.MOV.U32 R14, RZ, RZ, R25 ;  /* 0x000000ffff0e0224 */ /* 0x004fc400078e0019 */
[----:B---3--:R-:W-:-:S03]  /*15f0*/  IMAD.SHL.U32 R34, R27, 0x10, RZ ;  /* 0x000000101b227824 */ /* 0x008fc600078e00ff */
[----:B------:R-:W-:Y:S01]  /*1600*/  SHF.R.U32.HI R25, RZ, 0x2, R14 ;  /* 0x00000002ff197819 */ /* 0x000fe2000001160e */
[----:B------:R-:W-:Y:S02]  /*1610*/  @P0 IMAD.MOV.U32 R13, RZ, RZ, R26 ;  /* 0x000000ffff0d0224 */ /* 0x000fe400078e001a */
[----:B----4-:R-:W-:Y:S01]  /*1620*/  @P0 IMAD.MOV.U32 R12, RZ, RZ, R29 ;  /* 0x000000ffff0c0224 */ /* 0x010fe200078e001d */
[----:B------:R-:W-:Y:S01]  /*1630*/  LOP3.LUT R25, R25, R14, RZ, 0x3c, !PT ;  /* 0x0000000e19197212 */ /* 0x000fe200078e3cff */
[----:B------:R-:W-:-:S03]  /*1640*/  @P0 IMAD.MOV.U32 R15, RZ, RZ, R28 ;  /* 0x000000ffff0f0224 */ /* 0x000fc600078e001c */
[----:B------:R-:W-:Y:S01]  /*1650*/  STG.E.64 desc[UR6][R22.64+0x8], R12 ;  /* 0x0000080c16007986 */ /* 0x000fe2000c101b06 */
[----:B------:R-:W-:-:S05]  /*1660*/  IMAD.SHL.U32 R14, R25, 0x2, RZ ;  /* 0x00000002190e7824 */ /* 0x000fca00078e00ff */
[----:B------:R-:W-:Y:S01]  /*1670*/  LOP3.LUT R34, R25, R14, R34, 0x96, !PT ;  /* 0x0000000e19227212 */ /* 0x000fe200078e9622 */
[----:B------:R-:W-:-:S05]  /*1680*/  VIADD R14, R4, 0xffffffc4 ;  /* 0xffffffc4040e7836 */ /* 0x000fca0000000000 */
[----:B------:R-:W-:-:S04]  /*1690*/  SHF.R.S32.HI R25, RZ, 0x1f, R14 ;  /* 0x0000001fff197819 */ /* 0x000fc8000001140e */
[----:B------:R-:W-:-:S04]  /*16a0*/  LEA.HI R25, R25, R14, RZ, 0x6 ;  /* 0x0000000e19197211 */ /* 0x000fc800078f30ff */
[----:B------:R-:W-:-:S05]  /*16b0*/  LOP3.LUT R25, R25, 0xffffffc0, RZ, 0xc0, !PT ;  /* 0xffffffc019197812 */ /* 0x000fca00078ec0ff */
[----:B------:R-:W-:Y:S02]  /*16c0*/  IMAD.IADD R25, R14, 0x1, -R25 ;  /* 0x000000010e197824 */ /* 0x000fe400078e0a19 */
[----:B------:R-:W-:Y:S02]  /*16d0*/  VIADD R14, R4, 0x2 ;  /* 0x00000002040e7836 */ /* 0x000fe40000000000 */
[----:B------:R-:W-:-:S03]  /*16e0*/  IMAD R25, R2, 0x40, R25 ;  /* 0x0000004002197824 */ /* 0x000fc600078e0219 */
[----:B0-----:R-:W-:Y:S01]  /*16f0*/  SHF.R.S32.HI R33, RZ, 0x1f, R14 ;  /* 0x0000001fff217819 */ /* 0x001fe2000001140e */
[----:B------:R-:W-:Y:S01]  /*1700*/  IMAD.WIDE R28, R25, 0x4, R16 ;  /* 0x00000004191c7825 */ /* 0x000fe200078e0210 */
[----:B------:R-:W-:Y:S02]  /*1710*/  LOP3.LUT R25, R34, R27, RZ, 0x3c, !PT ;  /* 0x0000001b22197212 */ /* 0x000fe400078e3cff */
[----:B------:R-:W-:-:S04]  /*1720*/  LEA.HI R33, R33, R14, RZ, 0x6 ;  /* 0x0000000e21217211 */ /* 0x000fc800078f30ff */
[----:B------:R-:W-:-:S05]  /*1730*/  LOP3.LUT R33, R33, 0xffffffc0, RZ, 0xc0, !PT ;  /* 0xffffffc021217812 */ /* 0x000fca00078ec0ff */
[----:B------:R-:W-:Y:S02]  /*1740*/  IMAD.IADD R33, R14, 0x1, -R33 ;  /* 0x000000010e217824 */ /* 0x000fe400078e0a21 */
[----:B------:R-:W-:Y:S02]  /*1750*/  VIADD R14, R24, 0x587c5 ;  /* 0x000587c5180e7836 */ /* 0x000fe40000000000 */
[----:B------:R-:W-:Y:S02]  /*1760*/  IMAD R33, R2, 0x40, R33 ;  /* 0x0000004002217824 */ /* 0x000fe400078e0221 */
[----:B------:R-:W-:Y:S01]  /*1770*/  IMAD.MOV.U32 R24, RZ, RZ, R27 ;  /* 0x000000ffff187224 */ /* 0x000fe200078e001b */
[----:B------:R0:W-:Y:S01]  /*1780*/  STG.E.64 desc[UR6][R22.64], R14 ;  /* 0x0000000e16007986 */ /* 0x0001e2000c101b06 */
[----:B------:R-:W-:-:S03]  /*1790*/  IMAD.WIDE R26, R33, 0x4, R16 ;  /* 0x00000004211a7825 */ /* 0x000fc600078e0210 */
[----:B------:R1:W-:Y:S01]  /*17a0*/  STG.E.64 desc[UR6][R22.64+0x10], R24 ;  /* 0x0000101816007986 */ /* 0x0003e2000c101b06 */
[----:B------:R-:W-:-:S03]  /*17b0*/  IMAD.WIDE R16, R5, 0x4, R10 ;  /* 0x0000000405107825 */ /* 0x000fc600078e020a */
[----:B------:R-:W2:Y:S04]  /*17c0*/  LDG.E R18, desc[UR6][R18.64] ;  /* 0x0000000612127981 */ /* 0x000ea8000c1e1900 */
[----:B------:R-:W2:Y:S04]  /*17d0*/  LDG.E R28, desc[UR6][R28.64] ;  /* 0x000000061c1c7981 */ /* 0x000ea8000c1e1900 */
[----:B------:R-:W2:Y:S04]  /*17e0*/  LDG.E R17, desc[UR6][R16.64] ;  /* 0x0000000610117981 */ /* 0x000ea8000c1e1900 */
[----:B------:R-:W3:Y:S04]  /*17f0*/  LDG.E R26, desc[UR6][R26.64] ;  /* 0x000000061a1a7981 */ /* 0x000ee8000c1e1900 */
[----:B------:R-:W4:Y:S01]  /*1800*/  LDG.E R34, desc[UR6][R20.64] ;  /* 0x0000000614227981 */ /* 0x000f22000c1e1900 */
[----:B0-----:R-:W-:Y:S01]  /*1810*/  IMAD.IADD R14, R25, 0x1, R14 ;  /* 0x00000001190e7824 */ /* 0x001fe200078e020e */
[----:B------:R-:W-:Y:S01]  /*1820*/  BSSY.RECONVERGENT B0, `(.L_x_28) ;  /* 0x0000010000007945 */ /* 0x000fe20003800200 */
[----:B------:R-:W-:-:S03]  /*1830*/  IMAD.MOV.U32 R12, RZ, RZ, 0x3f800000 ;  /* 0x3f800000ff0c7424 */ /* 0x000fc600078e00ff */
[----:B------:R-:W-:-:S05]  /*1840*/  I2FP.F32.U32 R13, R14 ;  /* 0x0000000e000d7245 */ /* 0x000fca0000201000 */
[----:B------:R-:W-:Y:S01]  /*1850*/  FFMA R13, R13, R32, 1.1641532182693481445e-10 ;  /* 0x2f0000000d0d7423 */ /* 0x000fe20000000020 */
[----:B--2---:R-:W-:-:S05]  /*1860*/  IADD3 R33, PT, PT, R28, R17, R18 ;  /* 0x000000111c217210 */ /* 0x004fca0007ffe012 */
[----:B---3--:R-:W-:-:S04]  /*1870*/  IMAD.IADD R33, R26, 0x1, R33 ;  /* 0x000000011a217824 */ /* 0x008fc800078e0221 */
[----:B----4-:R-:W-:-:S05]  /*1880*/  IMAD R33, R34, R33, RZ ;  /* 0x0000002122217224 */ /* 0x010fca00078e02ff */
[----:B------:R-:W-:Y:S02]  /*1890*/  ISETP.GE.AND P0, PT, R33, 0x1, PT ;  /* 0x000000012100780c */ /* 0x000fe40003f06270 */
[----:B------:R-:W-:-:S04]  /*18a0*/  SHF.R.S32.HI R33, RZ, 0x1f, R33 ;  /* 0x0000001fff217819 */ /* 0x000fc80000011421 */
[----:B------:R-:W-:-:S04]  /*18b0*/  SEL R33, R33, 0x1, !P0 ;  /* 0x0000000121217807 */ /* 0x000fc80004000000 */
[----:B------:R-:W-:-:S13]  /*18c0*/  ISETP.GE.AND P0, PT, R33, RZ, PT ;  /* 0x000000ff2100720c */ /* 0x000fda0003f06270 */
[----:B-1----:R-:W-:Y:S05]  /*18d0*/  @!P0 BRA `(.L_x_29) ;  /* 0x0000000000108947 */ /* 0x002fea0003800000 */
[----:B------:R-:W-:Y:S01]  /*18e0*/  ISETP.NE.AND P0, PT, R33, RZ, PT ;  /* 0x000000ff2100720c */ /* 0x000fe20003f05270 */
[----:B------:R-:W-:-:S12]  /*18f0*/  IMAD.MOV.U32 R12, RZ, RZ, 0x3f000000 ;  /* 0x3f000000ff0c7424 */ /* 0x000fd800078e00ff */
[----:B------:R-:W0:Y:S02]  /*1900*/  @P0 MUFU.EX2 R14, R7 ;  /* 0x00000007000e0308 */ /* 0x000e240000000800 */
[----:B0-----:R-:W-:-:S07]  /*1910*/  @P0 FMUL R12, R31, R14 ;  /* 0x0000000e1f0c0220 */ /* 0x001fce0000400000 */
.L_x_29:
[----:B------:R-:W-:Y:S05]  /*1920*/  BSYNC.RECONVERGENT B0 ;  /* 0x0000000000007941 */ /* 0x000fea0003800200 */
.L_x_28:
        /* <DEDUP_REMOVED lines=11> */
.L_x_31:
        /* <DEDUP_REMOVED lines=10> */
.L_x_33:


//--------------------- .nv.global.init           --------------------------
	.section	.nv.global.init,"aw",@progbits
	.align	4
.nv.global.init:
	.type		mrg32k3aM1SubSeq,@object
	.size		mrg32k3aM1SubSeq,(mrg32k3aM2SubSeq - mrg32k3aM1SubSeq)
mrg32k3aM1SubSeq:
        /*0000*/ 	.byte	0x0b, 0xcc, 0xee, 0x04, 0x73, 0x29, 0x8b, 0x6f, 0xf6, 0x53, 0x03, 0xf6, 0x23, 0xf6, 0xea, 0xda
        /* <DEDUP_REMOVED lines=125> */
	.type		mrg32k3aM2SubSeq,@object
	.size		mrg32k3aM2SubSeq,(mrg32k3aM1 - mrg32k3aM2SubSeq)
mrg32k3aM2SubSeq:
        /* <DEDUP_REMOVED lines=126> */
	.type		mrg32k3aM1,@object
	.size		mrg32k3aM1,(mrg32k3aM1Seq - mrg32k3aM1)
mrg32k3aM1:
        /* <DEDUP_REMOVED lines=144> */
	.type		mrg32k3aM1Seq,@object
	.size		mrg32k3aM1Seq,(mrg32k3aM2 - mrg32k3aM1Seq)
mrg32k3aM1Seq:
        /* <DEDUP_REMOVED lines=144> */
	.type		mrg32k3aM2,@object
	.size		mrg32k3aM2,(mrg32k3aM2Seq - mrg32k3aM2)
mrg32k3aM2:
        /* <DEDUP_REMOVED lines=144> */
	.type		mrg32k3aM2Seq,@object
	.size		mrg32k3aM2Seq,(precalc_xorwow_matrix - mrg32k3aM2Seq)
mrg32k3aM2Seq:
        /* <DEDUP_REMOVED lines=144> */
	.type		precalc_xorwow_matrix,@object
	.size		precalc_xorwow_matrix,(precalc_xorwow_offset_matrix - precalc_xorwow_matrix)
precalc_xorwow_matrix:
        /* <DEDUP_REMOVED lines=6400> */
	.type		precalc_xorwow_offset_matrix,@object
	.size		precalc_xorwow_offset_matrix,(.L_1 - precalc_xorwow_offset_matrix)
precalc_xorwow_offset_matrix:
        /* <DEDUP_REMOVED lines=6400> */
.L_1:


//--------------------- .nv.shared.reserved.0     --------------------------
	.section	.nv.shared.reserved.0,"aw",@nobits
	.weak		__nv_reservedSMEM_offset_0_alias
	.size		__nv_reservedSMEM_offset_0_alias, 0, 64
	.other		__nv_reservedSMEM_offset_0_alias,@"STO_CUDA_RESERVED_SHARED STV_DEFAULT"
__nv_reservedSMEM_offset_0_alias:
	.zero		0
	.zero		64


//--------------------- .nv.constant0._Z19KernelMetropolisOddPiP17curandStateXORWOWfi --------------------------
	.section	.nv.constant0._Z19KernelMetropolisOddPiP17curandStateXORWOWfi,"a",@progbits
	.sectionflags	@""
	.align	4
.nv.constant0._Z19KernelMetropolisOddPiP17curandStateXORWOWfi:
	.zero		920


//--------------------- .nv.constant0._Z20KernelMetropolisEvenPiP17curandStateXORWOWfi --------------------------
	.section	.nv.constant0._Z20KernelMetropolisEvenPiP17curandStateXORWOWfi,"a",@progbits
	.sectionflags	@""
	.align	4
.nv.constant0._Z20KernelMetropolisEvenPiP17curandStateXORWOWfi:
	.zero		920


//--------------------- SYMBOLS --------------------------

	.type		.nv.reservedSmem.offset0,@object
	.size		.nv.reservedSmem.offset0,0x4
